//
// Generated by NVIDIA NVVM Compiler
//
// Compiler Build ID: CL-36424714
// Cuda compilation tools, release 13.0, V13.0.88
// Based on NVVM 20.0.0
//

.version 9.0
.target sm_100
.address_size 64

	// .globl	_Z15process_kernel1PfS_S_i
.global .align 4 .b8 __cudart_i2opi_f[24] = {65, 144, 67, 60, 153, 149, 98, 219, 192, 221, 52, 245, 209, 87, 39, 252, 41, 21, 68, 78, 110, 131, 249, 162};

.visible .entry _Z15process_kernel1PfS_S_i(
	.param .u64 .ptr .align 1 _Z15process_kernel1PfS_S_i_param_0,
	.param .u64 .ptr .align 1 _Z15process_kernel1PfS_S_i_param_1,
	.param .u64 .ptr .align 1 _Z15process_kernel1PfS_S_i_param_2,
	.param .u32 _Z15process_kernel1PfS_S_i_param_3
)
{
	.local .align 4 .b8 	__local_depot0[28];
	.reg .b64 	%SP;
	.reg .b64 	%SPL;
	.reg .pred 	%p<18>;
	.reg .b32 	%r<97>;
	.reg .b32 	%f<56>;
	.reg .b64 	%rd<51>;
	.reg .b64 	%fd<5>;

	mov.u64 	%SPL, __local_depot0;
	ld.param.u64 	%rd16, [_Z15process_kernel1PfS_S_i_param_0];
	ld.param.u64 	%rd17, [_Z15process_kernel1PfS_S_i_param_1];
	ld.param.u64 	%rd18, [_Z15process_kernel1PfS_S_i_param_2];
	ld.param.u32 	%r30, [_Z15process_kernel1PfS_S_i_param_3];
	add.u64 	%rd1, %SPL, 0;
	mov.u32 	%r31, %ctaid.z;
	mov.u32 	%r32, %nctaid.x;
	mov.u32 	%r33, %nctaid.y;
	mov.u32 	%r34, %ctaid.y;
	mov.u32 	%r35, %ctaid.x;
	mad.lo.s32 	%r36, %r33, %r31, %r34;
	mad.lo.s32 	%r37, %r36, %r32, %r35;
	mov.u32 	%r38, %ntid.x;
	mov.u32 	%r39, %ntid.y;
	mov.u32 	%r40, %ntid.z;
	mov.u32 	%r41, %tid.z;
	mov.u32 	%r42, %tid.y;
	mov.u32 	%r43, %tid.x;
	mad.lo.s32 	%r44, %r37, %r40, %r41;
	mad.lo.s32 	%r45, %r44, %r39, %r42;
	mad.lo.s32 	%r1, %r45, %r38, %r43;
	setp.ge.s32 	%p1, %r1, %r30;
	@%p1 bra 	$L__BB0_18;
	cvta.to.global.u64 	%rd20, %rd16;
	mul.wide.s32 	%rd21, %r1, 4;
	add.s64 	%rd22, %rd20, %rd21;
	ld.global.f32 	%f1, [%rd22];
	mul.f32 	%f14, %f1, 0f3F22F983;
	cvt.rni.s32.f32 	%r92, %f14;
	cvt.rn.f32.s32 	%f15, %r92;
	fma.rn.f32 	%f16, %f15, 0fBFC90FDA, %f1;
	fma.rn.f32 	%f17, %f15, 0fB3A22168, %f16;
	fma.rn.f32 	%f54, %f15, 0fA7C234C5, %f17;
	abs.f32 	%f3, %f1;
	setp.ltu.f32 	%p2, %f3, 0f47CE4780;
	@%p2 bra 	$L__BB0_9;
	setp.neu.f32 	%p3, %f3, 0f7F800000;
	@%p3 bra 	$L__BB0_4;
	mov.f32 	%f20, 0f00000000;
	mul.rn.f32 	%f54, %f1, %f20;
	mov.b32 	%r92, 0;
	bra.uni 	$L__BB0_9;
$L__BB0_4:
	mov.b32 	%r3, %f1;
	shl.b32 	%r47, %r3, 8;
	or.b32  	%r4, %r47, -2147483648;
	mov.b64 	%rd47, 0;
	mov.b32 	%r89, 0;
	mov.u64 	%rd45, __cudart_i2opi_f;
	mov.u64 	%rd46, %rd1;
$L__BB0_5:
	.pragma "nounroll";
	ld.global.nc.u32 	%r48, [%rd45];
	mad.wide.u32 	%rd25, %r48, %r4, %rd47;
	shr.u64 	%rd47, %rd25, 32;
	st.local.u32 	[%rd46], %rd25;
	add.s32 	%r89, %r89, 1;
	add.s64 	%rd46, %rd46, 4;
	add.s64 	%rd45, %rd45, 4;
	setp.ne.s32 	%p4, %r89, 6;
	@%p4 bra 	$L__BB0_5;
	shr.u32 	%r49, %r3, 23;
	st.local.u32 	[%rd1+24], %rd47;
	and.b32  	%r7, %r49, 31;
	and.b32  	%r50, %r49, 224;
	add.s32 	%r51, %r50, -128;
	shr.u32 	%r52, %r51, 5;
	mul.wide.u32 	%rd26, %r52, 4;
	sub.s64 	%rd8, %rd1, %rd26;
	ld.local.u32 	%r90, [%rd8+24];
	ld.local.u32 	%r91, [%rd8+20];
	setp.eq.s32 	%p5, %r7, 0;
	@%p5 bra 	$L__BB0_8;
	shf.l.wrap.b32 	%r90, %r91, %r90, %r7;
	ld.local.u32 	%r53, [%rd8+16];
	shf.l.wrap.b32 	%r91, %r53, %r91, %r7;
$L__BB0_8:
	shr.u32 	%r54, %r90, 30;
	shf.l.wrap.b32 	%r55, %r91, %r90, 2;
	shl.b32 	%r56, %r91, 2;
	shr.u32 	%r57, %r55, 31;
	add.s32 	%r58, %r57, %r54;
	neg.s32 	%r59, %r58;
	setp.lt.s32 	%p6, %r3, 0;
	selp.b32 	%r92, %r59, %r58, %p6;
	xor.b32  	%r60, %r55, %r3;
	shr.s32 	%r61, %r55, 31;
	xor.b32  	%r62, %r61, %r55;
	xor.b32  	%r63, %r61, %r56;
	cvt.u64.u32 	%rd27, %r62;
	shl.b64 	%rd28, %rd27, 32;
	cvt.u64.u32 	%rd29, %r63;
	or.b64  	%rd30, %rd28, %rd29;
	cvt.rn.f64.s64 	%fd1, %rd30;
	mul.f64 	%fd2, %fd1, 0d3BF921FB54442D19;
	cvt.rn.f32.f64 	%f18, %fd2;
	neg.f32 	%f19, %f18;
	setp.lt.s32 	%p7, %r60, 0;
	selp.f32 	%f54, %f19, %f18, %p7;
$L__BB0_9:
	mul.rn.f32 	%f21, %f54, %f54;
	and.b32  	%r65, %r92, 1;
	setp.eq.b32 	%p8, %r65, 1;
	selp.f32 	%f22, 0f3F800000, %f54, %p8;
	fma.rn.f32 	%f23, %f21, %f22, 0f00000000;
	fma.rn.f32 	%f24, %f21, 0f37CBAC00, 0fBAB607ED;
	selp.f32 	%f25, %f24, 0fB94D4153, %p8;
	selp.f32 	%f26, 0f3D2AAABB, 0f3C0885E4, %p8;
	fma.rn.f32 	%f27, %f25, %f21, %f26;
	selp.f32 	%f28, 0fBEFFFFFF, 0fBE2AAAA8, %p8;
	fma.rn.f32 	%f29, %f27, %f21, %f28;
	fma.rn.f32 	%f30, %f29, %f23, %f22;
	and.b32  	%r66, %r92, 2;
	setp.eq.s32 	%p9, %r66, 0;
	mov.f32 	%f31, 0f00000000;
	sub.f32 	%f32, %f31, %f30;
	selp.f32 	%f7, %f30, %f32, %p9;
	cvta.to.global.u64 	%rd31, %rd17;
	add.s64 	%rd33, %rd31, %rd21;
	ld.global.f32 	%f8, [%rd33];
	mul.f32 	%f33, %f8, 0f3F22F983;
	cvt.rni.s32.f32 	%r96, %f33;
	cvt.rn.f32.s32 	%f34, %r96;
	fma.rn.f32 	%f35, %f34, 0fBFC90FDA, %f8;
	fma.rn.f32 	%f36, %f34, 0fB3A22168, %f35;
	fma.rn.f32 	%f55, %f34, 0fA7C234C5, %f36;
	abs.f32 	%f10, %f8;
	setp.ltu.f32 	%p10, %f10, 0f47CE4780;
	@%p10 bra 	$L__BB0_17;
	setp.neu.f32 	%p11, %f10, 0f7F800000;
	@%p11 bra 	$L__BB0_12;
	mov.f32 	%f39, 0f00000000;
	mul.rn.f32 	%f55, %f8, %f39;
	mov.b32 	%r96, 0;
	bra.uni 	$L__BB0_17;
$L__BB0_12:
	mov.b32 	%r17, %f8;
	shl.b32 	%r68, %r17, 8;
	or.b32  	%r18, %r68, -2147483648;
	mov.b64 	%rd50, 0;
	mov.b32 	%r93, 0;
	mov.u64 	%rd48, __cudart_i2opi_f;
	mov.u64 	%rd49, %rd1;
$L__BB0_13:
	.pragma "nounroll";
	ld.global.nc.u32 	%r69, [%rd48];
	mad.wide.u32 	%rd36, %r69, %r18, %rd50;
	shr.u64 	%rd50, %rd36, 32;
	st.local.u32 	[%rd49], %rd36;
	add.s32 	%r93, %r93, 1;
	add.s64 	%rd49, %rd49, 4;
	add.s64 	%rd48, %rd48, 4;
	setp.ne.s32 	%p12, %r93, 6;
	@%p12 bra 	$L__BB0_13;
	shr.u32 	%r70, %r17, 23;
	st.local.u32 	[%rd1+24], %rd50;
	and.b32  	%r21, %r70, 31;
	and.b32  	%r71, %r70, 224;
	add.s32 	%r72, %r71, -128;
	shr.u32 	%r73, %r72, 5;
	mul.wide.u32 	%rd37, %r73, 4;
	sub.s64 	%rd15, %rd1, %rd37;
	ld.local.u32 	%r94, [%rd15+24];
	ld.local.u32 	%r95, [%rd15+20];
	setp.eq.s32 	%p13, %r21, 0;
	@%p13 bra 	$L__BB0_16;
	shf.l.wrap.b32 	%r94, %r95, %r94, %r21;
	ld.local.u32 	%r74, [%rd15+16];
	shf.l.wrap.b32 	%r95, %r74, %r95, %r21;
$L__BB0_16:
	shr.u32 	%r75, %r94, 30;
	shf.l.wrap.b32 	%r76, %r95, %r94, 2;
	shl.b32 	%r77, %r95, 2;
	shr.u32 	%r78, %r76, 31;
	add.s32 	%r79, %r78, %r75;
	neg.s32 	%r80, %r79;
	setp.lt.s32 	%p14, %r17, 0;
	selp.b32 	%r96, %r80, %r79, %p14;
	xor.b32  	%r81, %r76, %r17;
	shr.s32 	%r82, %r76, 31;
	xor.b32  	%r83, %r82, %r76;
	xor.b32  	%r84, %r82, %r77;
	cvt.u64.u32 	%rd38, %r83;
	shl.b64 	%rd39, %rd38, 32;
	cvt.u64.u32 	%rd40, %r84;
	or.b64  	%rd41, %rd39, %rd40;
	cvt.rn.f64.s64 	%fd3, %rd41;
	mul.f64 	%fd4, %fd3, 0d3BF921FB54442D19;
	cvt.rn.f32.f64 	%f37, %fd4;
	neg.f32 	%f38, %f37;
	setp.lt.s32 	%p15, %r81, 0;
	selp.f32 	%f55, %f38, %f37, %p15;
$L__BB0_17:
	add.s32 	%r86, %r96, 1;
	mul.rn.f32 	%f40, %f55, %f55;
	and.b32  	%r87, %r96, 1;
	setp.eq.b32 	%p16, %r87, 1;
	selp.f32 	%f41, %f55, 0f3F800000, %p16;
	fma.rn.f32 	%f42, %f40, %f41, 0f00000000;
	fma.rn.f32 	%f43, %f40, 0f37CBAC00, 0fBAB607ED;
	selp.f32 	%f44, 0fB94D4153, %f43, %p16;
	selp.f32 	%f45, 0f3C0885E4, 0f3D2AAABB, %p16;
	fma.rn.f32 	%f46, %f44, %f40, %f45;
	selp.f32 	%f47, 0fBE2AAAA8, 0fBEFFFFFF, %p16;
	fma.rn.f32 	%f48, %f46, %f40, %f47;
	fma.rn.f32 	%f49, %f48, %f42, %f41;
	and.b32  	%r88, %r86, 2;
	setp.eq.s32 	%p17, %r88, 0;
	mov.f32 	%f50, 0f00000000;
	sub.f32 	%f51, %f50, %f49;
	selp.f32 	%f52, %f49, %f51, %p17;
	add.f32 	%f53, %f7, %f52;
	cvta.to.global.u64 	%rd42, %rd18;
	add.s64 	%rd44, %rd42, %rd21;
	st.global.f32 	[%rd44], %f53;
$L__BB0_18:
	ret;

}
	// .globl	_Z15process_kernel2PfS_i
.visible .entry _Z15process_kernel2PfS_i(
	.param .u64 .ptr .align 1 _Z15process_kernel2PfS_i_param_0,
	.param .u64 .ptr .align 1 _Z15process_kernel2PfS_i_param_1,
	.param .u32 _Z15process_kernel2PfS_i_param_2
)
{
	.reg .pred 	%p<5>;
	.reg .b32 	%r<22>;
	.reg .b32 	%f<23>;
	.reg .b64 	%rd<8>;

	ld.param.u64 	%rd1, [_Z15process_kernel2PfS_i_param_0];
	ld.param.u64 	%rd2, [_Z15process_kernel2PfS_i_param_1];
	ld.param.u32 	%r2, [_Z15process_kernel2PfS_i_param_2];
	mov.u32 	%r3, %ctaid.z;
	mov.u32 	%r4, %nctaid.x;
	mov.u32 	%r5, %nctaid.y;
	mov.u32 	%r6, %ctaid.y;
	mov.u32 	%r7, %ctaid.x;
	mad.lo.s32 	%r8, %r5, %r3, %r6;
	mad.lo.s32 	%r9, %r8, %r4, %r7;
	mov.u32 	%r10, %ntid.x;
	mov.u32 	%r11, %ntid.y;
	mov.u32 	%r12, %ntid.z;
	mov.u32 	%r13, %tid.z;
	mov.u32 	%r14, %tid.y;
	mov.u32 	%r15, %tid.x;
	mad.lo.s32 	%r16, %r9, %r12, %r13;
	mad.lo.s32 	%r17, %r16, %r11, %r14;
	mad.lo.s32 	%r1, %r17, %r10, %r15;
	setp.ge.s32 	%p1, %r1, %r2;
	@%p1 bra 	$L__BB1_2;
	cvta.to.global.u64 	%rd3, %rd1;
	cvta.to.global.u64 	%rd4, %rd2;
	mul.wide.s32 	%rd5, %r1, 4;
	add.s64 	%rd6, %rd3, %rd5;
	ld.global.f32 	%f1, [%rd6];
	setp.lt.f32 	%p2, %f1, 0f00800000;
	mul.f32 	%f2, %f1, 0f4B000000;
	selp.f32 	%f3, %f2, %f1, %p2;
	selp.f32 	%f4, 0fC1B80000, 0f00000000, %p2;
	mov.b32 	%r18, %f3;
	add.s32 	%r19, %r18, -1059760811;
	and.b32  	%r20, %r19, -8388608;
	sub.s32 	%r21, %r18, %r20;
	mov.b32 	%f5, %r21;
	cvt.rn.f32.s32 	%f6, %r20;
	fma.rn.f32 	%f7, %f6, 0f34000000, %f4;
	add.f32 	%f8, %f5, 0fBF800000;
	fma.rn.f32 	%f9, %f8, 0fBE055027, 0f3E1039F6;
	fma.rn.f32 	%f10, %f9, %f8, 0fBDF8CDCC;
	fma.rn.f32 	%f11, %f10, %f8, 0f3E0F2955;
	fma.rn.f32 	%f12, %f11, %f8, 0fBE2AD8B9;
	fma.rn.f32 	%f13, %f12, %f8, 0f3E4CED0B;
	fma.rn.f32 	%f14, %f13, %f8, 0fBE7FFF22;
	fma.rn.f32 	%f15, %f14, %f8, 0f3EAAAA78;
	fma.rn.f32 	%f16, %f15, %f8, 0fBF000000;
	mul.f32 	%f17, %f8, %f16;
	fma.rn.f32 	%f18, %f17, %f8, %f8;
	fma.rn.f32 	%f19, %f7, 0f3F317218, %f18;
	setp.gt.u32 	%p3, %r18, 2139095039;
	fma.rn.f32 	%f20, %f3, 0f7F800000, 0f7F800000;
	selp.f32 	%f21, %f20, %f19, %p3;
	setp.eq.f32 	%p4, %f3, 0f00000000;
	selp.f32 	%f22, 0fFF800000, %f21, %p4;
	add.s64 	%rd7, %rd4, %rd5;
	st.global.f32 	[%rd7], %f22;
$L__BB1_2:
	ret;

}
	// .globl	_Z15process_kernel3PfS_i
.visible .entry _Z15process_kernel3PfS_i(
	.param .u64 .ptr .align 1 _Z15process_kernel3PfS_i_param_0,
	.param .u64 .ptr .align 1 _Z15process_kernel3PfS_i_param_1,
	.param .u32 _Z15process_kernel3PfS_i_param_2
)
{
	.reg .pred 	%p<2>;
	.reg .b32 	%r<18>;
	.reg .b32 	%f<3>;
	.reg .b64 	%rd<8>;

	ld.param.u64 	%rd1, [_Z15process_kernel3PfS_i_param_0];
	ld.param.u64 	%rd2, [_Z15process_kernel3PfS_i_param_1];
	ld.param.u32 	%r2, [_Z15process_kernel3PfS_i_param_2];
	mov.u32 	%r3, %ctaid.z;
	mov.u32 	%r4, %nctaid.x;
	mov.u32 	%r5, %nctaid.y;
	mov.u32 	%r6, %ctaid.y;
	mov.u32 	%r7, %ctaid.x;
	mad.lo.s32 	%r8, %r5, %r3, %r6;
	mad.lo.s32 	%r9, %r8, %r4, %r7;
	mov.u32 	%r10, %ntid.x;
	mov.u32 	%r11, %ntid.y;
	mov.u32 	%r12, %ntid.z;
	mov.u32 	%r13, %tid.z;
	mov.u32 	%r14, %tid.y;
	mov.u32 	%r15, %tid.x;
	mad.lo.s32 	%r16, %r9, %r12, %r13;
	mad.lo.s32 	%r17, %r16, %r11, %r14;
	mad.lo.s32 	%r1, %r17, %r10, %r15;
	setp.ge.s32 	%p1, %r1, %r2;
	@%p1 bra 	$L__BB2_2;
	cvta.to.global.u64 	%rd3, %rd1;
	cvta.to.global.u64 	%rd4, %rd2;
	mul.wide.s32 	%rd5, %r1, 4;
	add.s64 	%rd6, %rd3, %rd5;
	ld.global.f32 	%f1, [%rd6];
	sqrt.rn.f32 	%f2, %f1;
	add.s64 	%rd7, %rd4, %rd5;
	st.global.f32 	[%rd7], %f2;
$L__BB2_2:
	ret;

}


// ===== COMPILED SASS (sm_100) =====

	.target	sm_100

	.elftype	@"ET_EXEC"


//--------------------- .note.nv.tkinfo           --------------------------
	.section	.note.nv.tkinfo,"",@"SHT_NOTE"
	.sectionflags	@"SHF_NOTE_NV_TKINFO"
	.tkinfo
        /*0018*/ 	.word	0x00000002
        /*0030*/ 	.string	""
        /*0030*/ 	.string	"ptxas"
        /*0030*/ 	.string	"Cuda compilation tools, release 13.0, V13.0.88"
        /*0030*/ 	.string	"Build cuda_13.0.r13.0/compiler.36424714_0"
        /*0030*/ 	.string	"-arch sm_100 -m 64 "



//--------------------- .note.nv.cuinfo           --------------------------
	.section	.note.nv.cuinfo,"",@"SHT_NOTE"
	.sectionflags	@"SHF_NOTE_NV_CUINFO"
        /*0018*/ 	.short	0x0002
        /*001a*/ 	.short	0x0064
        /*001c*/ 	.short	0x0082
	.zero		2


//--------------------- .nv.info                  --------------------------
	.section	.nv.info,"",@"SHT_CUDA_INFO"
	.align	4


	//----- nvinfo : EIATTR_REGCOUNT
	.align		4
        /*0000*/ 	.byte	0x04, 0x2f
        /*0002*/ 	.short	(.L_2 - .L_1)
	.align		4
.L_1:
        /*0004*/ 	.word	index@(_Z15process_kernel1PfS_S_i)
        /*0008*/ 	.word	0x00000016


	//----- nvinfo : EIATTR_FRAME_SIZE
	.align		4
.L_2:
        /*000c*/ 	.byte	0x04, 0x11
        /*000e*/ 	.short	(.L_4 - .L_3)
	.align		4
.L_3:
        /*0010*/ 	.word	index@(_Z15process_kernel1PfS_S_i)
        /*0014*/ 	.word	0x00000000


	//----- nvinfo : EIATTR_REGCOUNT
	.align		4
.L_4:
        /*0018*/ 	.byte	0x04, 0x2f
        /*001a*/ 	.short	(.L_6 - .L_5)
	.align		4
.L_5:
        /*001c*/ 	.word	index@(_Z15process_kernel2PfS_i)
        /*0020*/ 	.word	0x0000000c


	//----- nvinfo : EIATTR_FRAME_SIZE
	.align		4
.L_6:
        /*0024*/ 	.byte	0x04, 0x11
        /*0026*/ 	.short	(.L_8 - .L_7)
	.align		4
.L_7:
        /*0028*/ 	.word	index@(_Z15process_kernel2PfS_i)
        /*002c*/ 	.word	0x00000000


	//----- nvinfo : EIATTR_REGCOUNT
	.align		4
.L_8:
        /*0030*/ 	.byte	0x04, 0x2f
        /*0032*/ 	.short	(.L_10 - .L_9)
	.align		4
.L_9:
        /*0034*/ 	.word	index@(_Z15process_kernel3PfS_i)
        /*0038*/ 	.word	0x0000000c


	//----- nvinfo : EIATTR_FRAME_SIZE
	.align		4
.L_10:
        /*003c*/ 	.byte	0x04, 0x11
        /*003e*/ 	.short	(.L_12 - .L_11)
	.align		4
.L_11:
        /*0040*/ 	.word	index@($__internal_0_$__cuda_sm20_sqrt_rn_f32_slowpath)
        /*0044*/ 	.word	0x00000000


	//----- nvinfo : EIATTR_FRAME_SIZE
	.align		4
.L_12:
        /*0048*/ 	.byte	0x04, 0x11
        /*004a*/ 	.short	(.L_14 - .L_13)
	.align		4
.L_13:
        /*004c*/ 	.word	index@(_Z15process_kernel3PfS_i)
        /*0050*/ 	.word	0x00000000


	//----- nvinfo : EIATTR_MIN_STACK_SIZE
	.align		4
.L_14:
        /*0054*/ 	.byte	0x04, 0x12
        /*0056*/ 	.short	(.L_16 - .L_15)
	.align		4
.L_15:
        /*0058*/ 	.word	index@(_Z15process_kernel3PfS_i)
        /*005c*/ 	.word	0x00000000


	//----- nvinfo : EIATTR_MIN_STACK_SIZE
	.align		4
.L_16:
        /*0060*/ 	.byte	0x04, 0x12
        /*0062*/ 	.short	(.L_18 - .L_17)
	.align		4
.L_17:
        /*0064*/ 	.word	index@(_Z15process_kernel2PfS_i)
        /*0068*/ 	.word	0x00000000


	//----- nvinfo : EIATTR_MIN_STACK_SIZE
	.align		4
.L_18:
        /*006c*/ 	.byte	0x04, 0x12
        /*006e*/ 	.short	(.L_20 - .L_19)
	.align		4
.L_19:
        /*0070*/ 	.word	index@(_Z15process_kernel1PfS_S_i)
        /*0074*/ 	.word	0x00000000
.L_20:


//--------------------- .nv.compat                --------------------------
	.section	.nv.compat,"",@"SHT_CUDA_COMPAT_INFO"
	.align	4
        /*0000*/ 	.byte	0x02, 0x09, 0x00, 0x00, 0x02, 0x02, 0x01, 0x00, 0x02, 0x05, 0x05, 0x00, 0x03, 0x07, 0x01, 0x01
        /*0010*/ 	.byte	0x02, 0x03, 0x00, 0x00, 0x02, 0x06, 0x01, 0x00, 0x04, 0x0b, 0x08, 0x00, 0x01, 0x00, 0x00, 0x00
        /*0020*/ 	.byte	0x00, 0x00, 0x00, 0x00


//--------------------- .nv.info._Z15process_kernel3PfS_i --------------------------
	.section	.nv.info._Z15process_kernel3PfS_i,"",@"SHT_CUDA_INFO"
	.sectionflags	@""
	.align	4


	//----- nvinfo : EIATTR_CUDA_API_VERSION
	.align		4
        /*0000*/ 	.byte	0x04, 0x37
        /*0002*/ 	.short	(.L_22 - .L_21)
.L_21:
        /*0004*/ 	.word	0x00000082


	//----- nvinfo : EIATTR_KPARAM_INFO
	.align		4
.L_22:
        /*0008*/ 	.byte	0x04, 0x17
        /*000a*/ 	.short	(.L_24 - .L_23)
.L_23:
        /*000c*/ 	.word	0x00000000
        /*0010*/ 	.short	0x0002
        /*0012*/ 	.short	0x0010
        /*0014*/ 	.byte	0x00, 0xf0, 0x11, 0x00


	//----- nvinfo : EIATTR_KPARAM_INFO
	.align		4
.L_24:
        /*0018*/ 	.byte	0x04, 0x17
        /*001a*/ 	.short	(.L_26 - .L_25)
.L_25:
        /*001c*/ 	.word	0x00000000
        /*0020*/ 	.short	0x0001
        /*0022*/ 	.short	0x0008
        /*0024*/ 	.byte	0x00, 0xf5, 0x21, 0x00


	//----- nvinfo : EIATTR_KPARAM_INFO
	.align		4
.L_26:
        /*0028*/ 	.byte	0x04, 0x17
        /*002a*/ 	.short	(.L_28 - .L_27)
.L_27:
        /*002c*/ 	.word	0x00000000
        /*0030*/ 	.short	0x0000
        /*0032*/ 	.short	0x0000
        /*0034*/ 	.byte	0x00, 0xf5, 0x21, 0x00


	//----- nvinfo : EIATTR_SPARSE_MMA_MASK
	.align		4
.L_28:
        /*0038*/ 	.byte	0x03, 0x50
        /*003a*/ 	.short	0x0000


	//----- nvinfo : EIATTR_MAXREG_COUNT
	.align		4
        /*003c*/ 	.byte	0x03, 0x1b
        /*003e*/ 	.short	0x00ff


	//----- nvinfo : EIATTR_MERCURY_ISA_VERSION
	.align		4
        /*0040*/ 	.byte	0x03, 0x5f
        /*0042*/ 	.short	0x0101


	//----- nvinfo : EIATTR_VRC_CTA_INIT_COUNT
	.align		4
        /*0044*/ 	.byte	0x02, 0x4a
	.zero		1
	.zero		1


	//----- nvinfo : EIATTR_EXIT_INSTR_OFFSETS
	.align		4
        /*0048*/ 	.byte	0x04, 0x1c
        /*004a*/ 	.short	(.L_30 - .L_29)


	//   ....[0]....
.L_29:
        /*004c*/ 	.word	0x00000130


	//   ....[1]....
        /*0050*/ 	.word	0x00000280


	//----- nvinfo : EIATTR_CRS_STACK_SIZE
	.align		4
.L_30:
        /*0054*/ 	.byte	0x04, 0x1e
        /*0056*/ 	.short	(.L_32 - .L_31)
.L_31:
        /*0058*/ 	.word	0x00000000


	//----- nvinfo : EIATTR_CBANK_PARAM_SIZE
	.align		4
.L_32:
        /*005c*/ 	.byte	0x03, 0x19
        /*005e*/ 	.short	0x0014


	//----- nvinfo : EIATTR_PARAM_CBANK
	.align		4
        /*0060*/ 	.byte	0x04, 0x0a
        /*0062*/ 	.short	(.L_34 - .L_33)
	.align		4
.L_33:
        /*0064*/ 	.word	index@(.nv.constant0._Z15process_kernel3PfS_i)
        /*0068*/ 	.short	0x0380
        /*006a*/ 	.short	0x0014


	//----- nvinfo : EIATTR_SW_WAR
	.align		4
.L_34:
        /*006c*/ 	.byte	0x04, 0x36
        /*006e*/ 	.short	(.L_36 - .L_35)
.L_35:
        /*0070*/ 	.word	0x00000008
.L_36:


//--------------------- .nv.info._Z15process_kernel2PfS_i --------------------------
	.section	.nv.info._Z15process_kernel2PfS_i,"",@"SHT_CUDA_INFO"
	.sectionflags	@""
	.align	4


	//----- nvinfo : EIATTR_CUDA_API_VERSION
	.align		4
        /*0000*/ 	.byte	0x04, 0x37
        /*0002*/ 	.short	(.L_38 - .L_37)
.L_37:
        /*0004*/ 	.word	0x00000082


	//----- nvinfo : EIATTR_KPARAM_INFO
	.align		4
.L_38:
        /*0008*/ 	.byte	0x04, 0x17
        /*000a*/ 	.short	(.L_40 - .L_39)
.L_39:
        /*000c*/ 	.word	0x00000000
        /*0010*/ 	.short	0x0002
        /*0012*/ 	.short	0x0010
        /*0014*/ 	.byte	0x00, 0xf0, 0x11, 0x00


	//----- nvinfo : EIATTR_KPARAM_INFO
	.align		4
.L_40:
        /*0018*/ 	.byte	0x04, 0x17
        /*001a*/ 	.short	(.L_42 - .L_41)
.L_41:
        /*001c*/ 	.word	0x00000000
        /*0020*/ 	.short	0x0001
        /*0022*/ 	.short	0x0008
        /*0024*/ 	.byte	0x00, 0xf5, 0x21, 0x00


	//----- nvinfo : EIATTR_KPARAM_INFO
	.align		4
.L_42:
        /*0028*/ 	.byte	0x04, 0x17
        /*002a*/ 	.short	(.L_44 - .L_43)
.L_43:
        /*002c*/ 	.word	0x00000000
        /*0030*/ 	.short	0x0000
        /*0032*/ 	.short	0x0000
        /*0034*/ 	.byte	0x00, 0xf5, 0x21, 0x00


	//----- nvinfo : EIATTR_SPARSE_MMA_MASK
	.align		4
.L_44:
        /*0038*/ 	.byte	0x03, 0x50
        /*003a*/ 	.short	0x0000


	//----- nvinfo : EIATTR_MAXREG_COUNT
	.align		4
        /*003c*/ 	.byte	0x03, 0x1b
        /*003e*/ 	.short	0x00ff


	//----- nvinfo : EIATTR_MERCURY_ISA_VERSION
	.align		4
        /*0040*/ 	.byte	0x03, 0x5f
        /*0042*/ 	.short	0x0101


	//----- nvinfo : EIATTR_VRC_CTA_INIT_COUNT
	.align		4
        /*0044*/ 	.byte	0x02, 0x4a
	.zero		1
	.zero		1


	//----- nvinfo : EIATTR_EXIT_INSTR_OFFSETS
	.align		4
        /*0048*/ 	.byte	0x04, 0x1c
        /*004a*/ 	.short	(.L_46 - .L_45)


	//   ....[0]....
.L_45:
        /*004c*/ 	.word	0x00000130


	//   ....[1]....
        /*0050*/ 	.word	0x00000350


	//----- nvinfo : EIATTR_CBANK_PARAM_SIZE
	.align		4
.L_46:
        /*0054*/ 	.byte	0x03, 0x19
        /*0056*/ 	.short	0x0014


	//----- nvinfo : EIATTR_PARAM_CBANK
	.align		4
        /*0058*/ 	.byte	0x04, 0x0a
        /*005a*/ 	.short	(.L_48 - .L_47)
	.align		4
.L_47:
        /*005c*/ 	.word	index@(.nv.constant0._Z15process_kernel2PfS_i)
        /*0060*/ 	.short	0x0380
        /*0062*/ 	.short	0x0014


	//----- nvinfo : EIATTR_SW_WAR
	.align		4
.L_48:
        /*0064*/ 	.byte	0x04, 0x36
        /*0066*/ 	.short	(.L_50 - .L_49)
.L_49:
        /*0068*/ 	.word	0x00000008
.L_50:


//--------------------- .nv.info._Z15process_kernel1PfS_S_i --------------------------
	.section	.nv.info._Z15process_kernel1PfS_S_i,"",@"SHT_CUDA_INFO"
	.sectionflags	@""
	.align	4


	//----- nvinfo : EIATTR_CUDA_API_VERSION
	.align		4
        /*0000*/ 	.byte	0x04, 0x37
        /*0002*/ 	.short	(.L_52 - .L_51)
.L_51:
        /*0004*/ 	.word	0x00000082


	//----- nvinfo : EIATTR_KPARAM_INFO
	.align		4
.L_52:
        /*0008*/ 	.byte	0x04, 0x17
        /*000a*/ 	.short	(.L_54 - .L_53)
.L_53:
        /*000c*/ 	.word	0x00000000
        /*0010*/ 	.short	0x0003
        /*0012*/ 	.short	0x0018
        /*0014*/ 	.byte	0x00, 0xf0, 0x11, 0x00


	//----- nvinfo : EIATTR_KPARAM_INFO
	.align		4
.L_54:
        /*0018*/ 	.byte	0x04, 0x17
        /*001a*/ 	.short	(.L_56 - .L_55)
.L_55:
        /*001c*/ 	.word	0x00000000
        /*0020*/ 	.short	0x0002
        /*0022*/ 	.short	0x0010
        /*0024*/ 	.byte	0x00, 0xf5, 0x21, 0x00


	//----- nvinfo : EIATTR_KPARAM_INFO
	.align		4
.L_56:
        /*0028*/ 	.byte	0x04, 0x17
        /*002a*/ 	.short	(.L_58 - .L_57)
.L_57:
        /*002c*/ 	.word	0x00000000
        /*0030*/ 	.short	0x0001
        /*0032*/ 	.short	0x0008
        /*0034*/ 	.byte	0x00, 0xf5, 0x21, 0x00


	//----- nvinfo : EIATTR_KPARAM_INFO
	.align		4
.L_58:
        /*0038*/ 	.byte	0x04, 0x17
        /*003a*/ 	.short	(.L_60 - .L_59)
.L_59:
        /*003c*/ 	.word	0x00000000
        /*0040*/ 	.short	0x0000
        /*0042*/ 	.short	0x0000
        /*0044*/ 	.byte	0x00, 0xf5, 0x21, 0x00


	//----- nvinfo : EIATTR_SPARSE_MMA_MASK
	.align		4
.L_60:
        /*0048*/ 	.byte	0x03, 0x50
        /*004a*/ 	.short	0x0000


	//----- nvinfo : EIATTR_MAXREG_COUNT
	.align		4
        /*004c*/ 	.byte	0x03, 0x1b
        /*004e*/ 	.short	0x00ff


	//----- nvinfo : EIATTR_MERCURY_ISA_VERSION
	.align		4
        /*0050*/ 	.byte	0x03, 0x5f
        /*0052*/ 	.short	0x0101


	//----- nvinfo : EIATTR_VRC_CTA_INIT_COUNT
	.align		4
        /*0054*/ 	.byte	0x02, 0x4a
	.zero		1
	.zero		1


	//----- nvinfo : EIATTR_EXIT_INSTR_OFFSETS
	.align		4
        /*0058*/ 	.byte	0x04, 0x1c
        /*005a*/ 	.short	(.L_62 - .L_61)


	//   ....[0]....
.L_61:
        /*005c*/ 	.word	0x00000130


	//   ....[1]....
        /*0060*/ 	.word	0x00001140


	//----- nvinfo : EIATTR_CRS_STACK_SIZE
	.align		4
.L_62:
        /*0064*/ 	.byte	0x04, 0x1e
        /*0066*/ 	.short	(.L_64 - .L_63)
.L_63:
        /*0068*/ 	.word	0x00000000


	//----- nvinfo : EIATTR_CBANK_PARAM_SIZE
	.align		4
.L_64:
        /*006c*/ 	.byte	0x03, 0x19
        /*006e*/ 	.short	0x001c


	//----- nvinfo : EIATTR_PARAM_CBANK
	.align		4
        /*0070*/ 	.byte	0x04, 0x0a
        /*0072*/ 	.short	(.L_66 - .L_65)
	.align		4
.L_65:
        /*0074*/ 	.word	index@(.nv.constant0._Z15process_kernel1PfS_S_i)
        /*0078*/ 	.short	0x0380
        /*007a*/ 	.short	0x001c


	//----- nvinfo : EIATTR_SW_WAR
	.align		4
.L_66:
        /*007c*/ 	.byte	0x04, 0x36
        /*007e*/ 	.short	(.L_68 - .L_67)
.L_67:
        /*0080*/ 	.word	0x00000008
.L_68:


//--------------------- .nv.callgraph             --------------------------
	.section	.nv.callgraph,"",@"SHT_CUDA_CALLGRAPH"
	.align	4
	.sectionentsize	8
	.align		4
        /*0000*/ 	.word	0x00000000
	.align		4
        /*0004*/ 	.word	0xffffffff
	.align		4
        /*0008*/ 	.word	0x00000000
	.align		4
        /*000c*/ 	.word	0xfffffffe
	.align		4
        /*0010*/ 	.word	0x00000000
	.align		4
        /*0014*/ 	.word	0xfffffffd
	.align		4
        /*0018*/ 	.word	0x00000000
	.align		4
        /*001c*/ 	.word	0xfffffffc


//--------------------- .nv.constant4             --------------------------
	.section	.nv.constant4,"a",@progbits
	.align	8
	.align		8
.nv.constant4:
        /*0000*/ 	.dword	__cudart_i2opi_f


//--------------------- .text._Z15process_kernel3PfS_i --------------------------
	.section	.text._Z15process_kernel3PfS_i,"ax",@progbits
	.align	128
        .global         _Z15process_kernel3PfS_i
        .type           _Z15process_kernel3PfS_i,@function
        .size           _Z15process_kernel3PfS_i,(.L_x_17 - _Z15process_kernel3PfS_i)
        .other          _Z15process_kernel3PfS_i,@"STO_CUDA_ENTRY STV_DEFAULT"
_Z15process_kernel3PfS_i:
.text._Z15process_kernel3PfS_i:
[----:B------:R-:W-:Y:S08]  /*0000*/  LDC R1, c[0x0][0x37c] ;  /* 0x0000df00ff017b82 */ /* 0x000ff00000000800 */
[----:B------:R-:W-:Y:S01]  /*0010*/  S2UR UR4, SR_CTAID.Z ;  /* 0x00000000000479c3 */ /* 0x000fe20000002700 */
[----:B------:R-:W0:Y:S01]  /*0020*/  S2R R3, SR_TID.Z ;  /* 0x0000000000037919 */ /* 0x000e220000002300 */
[----:B------:R-:W1:Y:S01]  /*0030*/  LDCU UR5, c[0x0][0x370] ;  /* 0x00006e00ff0577ac */ /* 0x000e620008000800 */
[----:B------:R-:W2:Y:S01]  /*0040*/  S2R R5, SR_TID.Y ;  /* 0x0000000000057919 */ /* 0x000ea20000002200 */
[----:B------:R-:W3:Y:S04]  /*0050*/  LDCU UR6, c[0x0][0x374] ;  /* 0x00006e80ff0677ac */ /* 0x000ee80008000800 */
[----:B------:R-:W3:Y:S01]  /*0060*/  S2UR UR7, SR_CTAID.Y ;  /* 0x00000000000779c3 */ /* 0x000ee20000002600 */
[----:B------:R-:W4:Y:S01]  /*0070*/  S2R R7, SR_TID.X ;  /* 0x0000000000077919 */ /* 0x000f220000002100 */
[----:B------:R-:W4:Y:S01]  /*0080*/  LDCU UR9, c[0x0][0x360] ;  /* 0x00006c00ff0977ac */ /* 0x000f220008000800 */
[----:B------:R-:W2:Y:S05]  /*0090*/  LDCU UR10, c[0x0][0x364] ;  /* 0x00006c80ff0a77ac */ /* 0x000eaa0008000800 */
[----:B------:R-:W1:Y:S08]  /*00a0*/  S2UR UR8, SR_CTAID.X ;  /* 0x00000000000879c3 */ /* 0x000e700000002500 */
[----:B------:R-:W0:Y:S01]  /*00b0*/  LDC R0, c[0x0][0x368] ;  /* 0x0000da00ff007b82 */ /* 0x000e220000000800 */
[----:B---3--:R-:W-:-:S04]  /*00c0*/  UIMAD UR4, UR4, UR6, UR7 ;  /* 0x00000006040472a4 */ /* 0x008fc8000f8e0207 */
[----:B-1----:R-:W-:Y:S01]  /*00d0*/  UIMAD UR4, UR4, UR5, UR8 ;  /* 0x00000005040472a4 */ /* 0x002fe2000f8e0208 */
[----:B------:R-:W1:Y:S05]  /*00e0*/  LDCU UR5, c[0x0][0x390] ;  /* 0x00007200ff0577ac */ /* 0x000e6a0008000800 */
[----:B0-----:R-:W-:-:S04]  /*00f0*/  IMAD R0, R0, UR4, R3 ;  /* 0x0000000400007c24 */ /* 0x001fc8000f8e0203 */
[----:B--2---:R-:W-:-:S04]  /*0100*/  IMAD R0, R0, UR10, R5 ;  /* 0x0000000a00007c24 */ /* 0x004fc8000f8e0205 */
[----:B----4-:R-:W-:-:S05]  /*0110*/  IMAD R5, R0, UR9, R7 ;  /* 0x0000000900057c24 */ /* 0x010fca000f8e0207 */
[----:B-1----:R-:W-:-:S13]  /*0120*/  ISETP.GE.AND P0, PT, R5, UR5, PT ;  /* 0x0000000505007c0c */ /* 0x002fda000bf06270 */
[----:B------:R-:W-:Y:S05]  /*0130*/  @P0 EXIT ;  /* 0x000000000000094d */ /* 0x000fea0003800000 */
[----:B------:R-:W0:Y:S01]  /*0140*/  LDC.64 R2, c[0x0][0x380] ;  /* 0x0000e000ff027b82 */ /* 0x000e220000000a00 */
[----:B------:R-:W1:Y:S01]  /*0150*/  LDCU.64 UR4, c[0x0][0x358] ;  /* 0x00006b00ff0477ac */ /* 0x000e620008000a00 */
[----:B0-----:R-:W-:-:S05]  /*0160*/  IMAD.WIDE R2, R5, 0x4, R2 ;  /* 0x0000000405027825 */ /* 0x001fca00078e0202 */
[----:B-1----:R-:W2:Y:S01]  /*0170*/  LDG.E R0, desc[UR4][R2.64] ;  /* 0x0000000402007981 */ /* 0x002ea2000c1e1900 */
[----:B------:R-:W-:Y:S01]  /*0180*/  BSSY.RECONVERGENT B0, `(.L_x_0) ;  /* 0x000000c000007945 */ /* 0x000fe20003800200 */
[----:B--2---:R-:W-:Y:S01]  /*0190*/  IADD3 R4, PT, PT, R0, -0xd000000, RZ ;  /* 0xf300000000047810 */ /* 0x004fe20007ffe0ff */
[----:B------:R0:W1:Y:S03]  /*01a0*/  MUFU.RSQ R7, R0 ;  /* 0x0000000000077308 */ /* 0x0000660000001400 */
[----:B------:R-:W-:-:S13]  /*01b0*/  ISETP.GT.U32.AND P0, PT, R4, 0x727fffff, PT ;  /* 0x727fffff0400780c */ /* 0x000fda0003f04070 */
[----:B0-----:R-:W-:Y:S05]  /*01c0*/  @!P0 BRA `(.L_x_1) ;  /* 0x00000000000c8947 */ /* 0x001fea0003800000 */
[----:B------:R-:W-:-:S07]  /*01d0*/  MOV R9, 0x1f0 ;  /* 0x000001f000097802 */ /* 0x000fce0000000f00 */
[----:B-1----:R-:W-:Y:S05]  /*01e0*/  CALL.REL.NOINC `($__internal_0_$__cuda_sm20_sqrt_rn_f32_slowpath) ;  /* 0x0000000000287944 */ /* 0x002fea0003c00000 */
[----:B------:R-:W-:Y:S05]  /*01f0*/  BRA `(.L_x_2) ;  /* 0x0000000000107947 */ /* 0x000fea0003800000 */
.L_x_1:
[----:B-1----:R-:W-:Y:S01]  /*0200*/  FMUL.FTZ R3, R0, R7 ;  /* 0x0000000700037220 */ /* 0x002fe20000410000 */
[----:B------:R-:W-:-:S03]  /*0210*/  FMUL.FTZ R7, R7, 0.5 ;  /* 0x3f00000007077820 */ /* 0x000fc60000410000 */
[----:B------:R-:W-:-:S04]  /*0220*/  FFMA R0, -R3, R3, R0 ;  /* 0x0000000303007223 */ /* 0x000fc80000000100 */
[----:B------:R-:W-:-:S07]  /*0230*/  FFMA R7, R0, R7, R3 ;  /* 0x0000000700077223 */ /* 0x000fce0000000003 */
.L_x_2:
[----:B------:R-:W-:Y:S05]  /*0240*/  BSYNC.RECONVERGENT B0 ;  /* 0x0000000000007941 */ /* 0x000fea0003800200 */
.L_x_0:
[----:B------:R-:W0:Y:S02]  /*0250*/  LDC.64 R2, c[0x0][0x388] ;  /* 0x0000e200ff027b82 */ /* 0x000e240000000a00 */
[----:B0-----:R-:W-:-:S05]  /*0260*/  IMAD.WIDE R2, R5, 0x4, R2 ;  /* 0x0000000405027825 */ /* 0x001fca00078e0202 */
[----:B------:R-:W-:Y:S01]  /*0270*/  STG.E desc[UR4][R2.64], R7 ;  /* 0x0000000702007986 */ /* 0x000fe2000c101904 */
[----:B------:R-:W-:Y:S05]  /*0280*/  EXIT ;  /* 0x000000000000794d */ /* 0x000fea0003800000 */
        .weak           $__internal_0_$__cuda_sm20_sqrt_rn_f32_slowpath
        .type           $__internal_0_$__cuda_sm20_sqrt_rn_f32_slowpath,@function
        .size           $__internal_0_$__cuda_sm20_sqrt_rn_f32_slowpath,(.L_x_17 - $__internal_0_$__cuda_sm20_sqrt_rn_f32_slowpath)
$__internal_0_$__cuda_sm20_sqrt_rn_f32_slowpath:
[----:B------:R-:W-:-:S13]  /*0290*/  LOP3.LUT P0, RZ, R0, 0x7fffffff, RZ, 0xc0, !PT ;  /* 0x7fffffff00ff7812 */ /* 0x000fda000780c0ff */
[----:B------:R-:W-:Y:S01]  /*02a0*/  @!P0 MOV R2, R0 ;  /* 0x0000000000028202 */ /* 0x000fe20000000f00 */
[----:B------:R-:W-:Y:S06]  /*02b0*/  @!P0 BRA `(.L_x_3) ;  /* 0x0000000000408947 */ /* 0x000fec0003800000 */
[----:B------:R-:W-:-:S13]  /*02c0*/  FSETP.GEU.FTZ.AND P0, PT, R0, RZ, PT ;  /* 0x000000ff0000720b */ /* 0x000fda0003f1e000 */
[----:B------:R-:W-:Y:S01]  /*02d0*/  @!P0 MOV R2, 0x7fffffff ;  /* 0x7fffffff00028802 */ /* 0x000fe20000000f00 */
[----:B------:R-:W-:Y:S06]  /*02e0*/  @!P0 BRA `(.L_x_3) ;  /* 0x0000000000348947 */ /* 0x000fec0003800000 */
[----:B------:R-:W-:-:S13]  /*02f0*/  FSETP.GTU.FTZ.AND P0, PT, |R0|, +INF , PT ;  /* 0x7f8000000000780b */ /* 0x000fda0003f1c200 */
[----:B------:R-:W-:Y:S01]  /*0300*/  @P0 FADD.FTZ R2, R0, 1 ;  /* 0x3f80000000020421 */ /* 0x000fe20000010000 */
[----:B------:R-:W-:Y:S06]  /*0310*/  @P0 BRA `(.L_x_3) ;  /* 0x0000000000280947 */ /* 0x000fec0003800000 */
[----:B------:R-:W-:-:S13]  /*0320*/  FSETP.NEU.FTZ.AND P0, PT, |R0|, +INF , PT ;  /* 0x7f8000000000780b */ /* 0x000fda0003f1d200 */
[----:B------:R-:W-:-:S04]  /*0330*/  @P0 FFMA R3, R0, 1.84467440737095516160e+19, RZ ;  /* 0x5f80000000030823 */ /* 0x000fc800000000ff */
[----:B------:R-:W0:Y:S02]  /*0340*/  @P0 MUFU.RSQ R2, R3 ;  /* 0x0000000300020308 */ /* 0x000e240000001400 */
[----:B0-----:R-:W-:Y:S01]  /*0350*/  @P0 FMUL.FTZ R4, R3, R2 ;  /* 0x0000000203040220 */ /* 0x001fe20000410000 */
[----:B------:R-:W-:Y:S01]  /*0360*/  @P0 FMUL.FTZ R8, R2, 0.5 ;  /* 0x3f00000002080820 */ /* 0x000fe20000410000 */
[----:B------:R-:W-:Y:S02]  /*0370*/  @!P0 MOV R2, R0 ;  /* 0x0000000000028202 */ /* 0x000fe40000000f00 */
[----:B------:R-:W-:-:S04]  /*0380*/  @P0 FADD.FTZ R6, -R4, -RZ ;  /* 0x800000ff04060221 */ /* 0x000fc80000010100 */
[----:B------:R-:W-:-:S04]  /*0390*/  @P0 FFMA R7, R4, R6, R3 ;  /* 0x0000000604070223 */ /* 0x000fc80000000003 */
[----:B------:R-:W-:-:S04]  /*03a0*/  @P0 FFMA R7, R7, R8, R4 ;  /* 0x0000000807070223 */ /* 0x000fc80000000004 */
[----:B------:R-:W-:-:S07]  /*03b0*/  @P0 FMUL.FTZ R2, R7, 2.3283064365386962891e-10 ;  /* 0x2f80000007020820 */ /* 0x000fce0000410000 */
.L_x_3:
[----:B------:R-:W-:Y:S01]  /*03c0*/  HFMA2 R3, -RZ, RZ, 0, 0 ;  /* 0x00000000ff037431 */ /* 0x000fe200000001ff */
[----:B------:R-:W-:Y:S02]  /*03d0*/  MOV R7, R2 ;  /* 0x0000000200077202 */ /* 0x000fe40000000f00 */
[----:B------:R-:W-:-:S04]  /*03e0*/  MOV R2, R9 ;  /* 0x0000000900027202 */ /* 0x000fc80000000f00 */
[----:B------:R-:W-:Y:S05]  /*03f0*/  RET.REL.NODEC R2 `(_Z15process_kernel3PfS_i) ;  /* 0xfffffffc02007950 */ /* 0x000fea0003c3ffff */
.L_x_4:
[----:B------:R-:W-:-:S00]  /*0400*/  BRA `(.L_x_4) ;  /* 0xfffffffc00fc7947 */ /* 0x000fc0000383ffff */
[----:B------:R-:W-:-:S00]  /*0410*/  NOP ;  /* 0x0000000000007918 */ /* 0x000fc00000000000 */
        /* <DEDUP_REMOVED lines=14> */
.L_x_17:


//--------------------- .text._Z15process_kernel2PfS_i --------------------------
	.section	.text._Z15process_kernel2PfS_i,"ax",@progbits
	.align	128
        .global         _Z15process_kernel2PfS_i
        .type           _Z15process_kernel2PfS_i,@function
        .size           _Z15process_kernel2PfS_i,(.L_x_19 - _Z15process_kernel2PfS_i)
        .other          _Z15process_kernel2PfS_i,@"STO_CUDA_ENTRY STV_DEFAULT"
_Z15process_kernel2PfS_i:
.text._Z15process_kernel2PfS_i:
        /* <DEDUP_REMOVED lines=23> */
[----:B-1----:R0:W2:Y:S01]  /*0170*/  LDG.E R0, desc[UR4][R2.64] ;  /* 0x0000000402007981 */ /* 0x0020a2000c1e1900 */
[----:B------:R-:W-:Y:S01]  /*0180*/  HFMA2 R9, -RZ, RZ, 1.5048828125, 33.21875 ;  /* 0x3e055027ff097431 */ /* 0x000fe200000001ff */
[----:B0-----:R-:W0:Y:S02]  /*0190*/  LDC.64 R2, c[0x0][0x388] ;  /* 0x0000e200ff027b82 */ /* 0x001e240000000a00 */
[----:B0-----:R-:W-:Y:S01]  /*01a0*/  IMAD.WIDE R2, R5, 0x4, R2 ;  /* 0x0000000405027825 */ /* 0x001fe200078e0202 */
[----:B--2---:R-:W-:-:S13]  /*01b0*/  FSETP.GEU.AND P0, PT, R0, 1.175494350822287508e-38, PT ;  /* 0x008000000000780b */ /* 0x004fda0003f0e000 */
[----:B------:R-:W-:-:S05]  /*01c0*/  @!P0 FMUL R0, R0, 8388608 ;  /* 0x4b00000000008820 */ /* 0x000fca0000400000 */
[----:B------:R-:W-:-:S04]  /*01d0*/  IADD3 R4, PT, PT, R0, -0x3f2aaaab, RZ ;  /* 0xc0d5555500047810 */ /* 0x000fc80007ffe0ff */
[----:B------:R-:W-:-:S04]  /*01e0*/  LOP3.LUT R7, R4, 0xff800000, RZ, 0xc0, !PT ;  /* 0xff80000004077812 */ /* 0x000fc800078ec0ff */
[-C--:B------:R-:W-:Y:S02]  /*01f0*/  IADD3 R4, PT, PT, R0, -R7.reuse, RZ ;  /* 0x8000000700047210 */ /* 0x080fe40007ffe0ff */
[----:B------:R-:W-:-:S03]  /*0200*/  I2FP.F32.S32 R7, R7 ;  /* 0x0000000700077245 */ /* 0x000fc60000201400 */
[----:B------:R-:W-:Y:S01]  /*0210*/  FADD R6, R4, -1 ;  /* 0xbf80000004067421 */ /* 0x000fe20000000000 */
[----:B------:R-:W-:Y:S02]  /*0220*/  FSEL R4, RZ, -23, P0 ;  /* 0xc1b80000ff047808 */ /* 0x000fe40000000000 */
[----:B------:R-:W-:Y:S01]  /*0230*/  ISETP.GT.U32.AND P0, PT, R0, 0x7f7fffff, PT ;  /* 0x7f7fffff0000780c */ /* 0x000fe20003f04070 */
[C---:B------:R-:W-:Y:S02]  /*0240*/  FFMA R9, R6.reuse, -R9, 0.14084610342979431152 ;  /* 0x3e1039f606097423 */ /* 0x040fe40000000809 */
[----:B------:R-:W-:Y:S01]  /*0250*/  FFMA R4, R7, 1.1920928955078125e-07, R4 ;  /* 0x3400000007047823 */ /* 0x000fe20000000004 */
[----:B------:R-:W-:Y:S01]  /*0260*/  MOV R7, 0x7f800000 ;  /* 0x7f80000000077802 */ /* 0x000fe20000000f00 */
[----:B------:R-:W-:-:S04]  /*0270*/  FFMA R9, R6, R9, -0.12148627638816833496 ;  /* 0xbdf8cdcc06097423 */ /* 0x000fc80000000009 */
[----:B------:R-:W-:-:S04]  /*0280*/  FFMA R9, R6, R9, 0.13980610668659210205 ;  /* 0x3e0f295506097423 */ /* 0x000fc80000000009 */
[----:B------:R-:W-:-:S04]  /*0290*/  FFMA R9, R6, R9, -0.16684235632419586182 ;  /* 0xbe2ad8b906097423 */ /* 0x000fc80000000009 */
[----:B------:R-:W-:-:S04]  /*02a0*/  FFMA R9, R6, R9, 0.20012299716472625732 ;  /* 0x3e4ced0b06097423 */ /* 0x000fc80000000009 */
[----:B------:R-:W-:-:S04]  /*02b0*/  FFMA R9, R6, R9, -0.24999669194221496582 ;  /* 0xbe7fff2206097423 */ /* 0x000fc80000000009 */
[----:B------:R-:W-:-:S04]  /*02c0*/  FFMA R9, R6, R9, 0.33333182334899902344 ;  /* 0x3eaaaa7806097423 */ /* 0x000fc80000000009 */
[----:B------:R-:W-:-:S04]  /*02d0*/  FFMA R9, R6, R9, -0.5 ;  /* 0xbf00000006097423 */ /* 0x000fc80000000009 */
[----:B------:R-:W-:-:S04]  /*02e0*/  FMUL R9, R6, R9 ;  /* 0x0000000906097220 */ /* 0x000fc80000400000 */
[----:B------:R-:W-:-:S04]  /*02f0*/  FFMA R9, R6, R9, R6 ;  /* 0x0000000906097223 */ /* 0x000fc80000000006 */
[----:B------:R-:W-:Y:S01]  /*0300*/  FFMA R4, R4, 0.69314718246459960938, R9 ;  /* 0x3f31721804047823 */ /* 0x000fe20000000009 */
[C---:B------:R-:W-:Y:S01]  /*0310*/  @P0 FFMA R4, R0.reuse, R7, +INF ;  /* 0x7f80000000040423 */ /* 0x040fe20000000007 */
[----:B------:R-:W-:-:S04]  /*0320*/  FSETP.NEU.AND P0, PT, R0, RZ, PT ;  /* 0x000000ff0000720b */ /* 0x000fc80003f0d000 */
[----:B------:R-:W-:-:S05]  /*0330*/  FSEL R5, R4, -INF , P0 ;  /* 0xff80000004057808 */ /* 0x000fca0000000000 */
[----:B------:R-:W-:Y:S01]  /*0340*/  STG.E desc[UR4][R2.64], R5 ;  /* 0x0000000502007986 */ /* 0x000fe2000c101904 */
[----:B------:R-:W-:Y:S05]  /*0350*/  EXIT ;  /* 0x000000000000794d */ /* 0x000fea0003800000 */
.L_x_5:
        /* <DEDUP_REMOVED lines=10> */
.L_x_19:


//--------------------- .text._Z15process_kernel1PfS_S_i --------------------------
	.section	.text._Z15process_kernel1PfS_S_i,"ax",@progbits
	.align	128
        .global         _Z15process_kernel1PfS_S_i
        .type           _Z15process_kernel1PfS_S_i,@function
        .size           _Z15process_kernel1PfS_S_i,(.L_x_20 - _Z15process_kernel1PfS_S_i)
        .other          _Z15process_kernel1PfS_S_i,@"STO_CUDA_ENTRY STV_DEFAULT"
_Z15process_kernel1PfS_S_i:
.text._Z15process_kernel1PfS_S_i:
        /* <DEDUP_REMOVED lines=25> */
[C---:B--2---:R-:W-:Y:S01]  /*0190*/  FMUL R6, R0.reuse, 0.63661974668502807617 ;  /* 0x3f22f98300067820 */ /* 0x044fe20000400000 */
[----:B------:R-:W-:-:S05]  /*01a0*/  FSETP.GE.AND P0, PT, |R0|, 105615, PT ;  /* 0x47ce47800000780b */ /* 0x000fca0003f06200 */
[----:B------:R-:W0:Y:S02]  /*01b0*/  F2I.NTZ R6, R6 ;  /* 0x0000000600067305 */ /* 0x000e240000203100 */
[----:B0-----:R-:W-:-:S05]  /*01c0*/  I2FP.F32.S32 R3, R6 ;  /* 0x0000000600037245 */ /* 0x001fca0000201400 */
[----:B------:R-:W-:-:S04]  /*01d0*/  FFMA R8, R3, -1.5707962512969970703, R0 ;  /* 0xbfc90fda03087823 */ /* 0x000fc80000000000 */
[----:B------:R-:W-:-:S04]  /*01e0*/  FFMA R8, R3, -7.5497894158615963534e-08, R8 ;  /* 0xb3a2216803087823 */ /* 0x000fc80000000008 */
[----:B------:R-:W-:Y:S01]  /*01f0*/  FFMA R15, R3, -5.3903029534742383927e-15, R8 ;  /* 0xa7c234c5030f7823 */ /* 0x000fe20000000008 */
[----:B------:R-:W-:Y:S06]  /*0200*/  @!P0 BRA `(.L_x_7) ;  /* 0x0000000400808947 */ /* 0x000fec0003800000 */
[----:B------:R-:W-:-:S13]  /*0210*/  FSETP.NEU.AND P0, PT, |R0|, +INF , PT ;  /* 0x7f8000000000780b */ /* 0x000fda0003f0d200 */
[----:B------:R-:W-:Y:S01]  /*0220*/  @!P0 FMUL R15, RZ, R0 ;  /* 0x00000000ff0f8220 */ /* 0x000fe20000400000 */
[----:B------:R-:W-:Y:S01]  /*0230*/  @!P0 IMAD.MOV.U32 R6, RZ, RZ, RZ ;  /* 0x000000ffff068224 */ /* 0x000fe200078e00ff */
[----:B------:R-:W-:Y:S06]  /*0240*/  @!P0 BRA `(.L_x_7) ;  /* 0x0000000400708947 */ /* 0x000fec0003800000 */
[----:B------:R-:W-:Y:S01]  /*0250*/  IMAD.SHL.U32 R3, R0, 0x100, RZ ;  /* 0x0000010000037824 */ /* 0x000fe200078e00ff */
[----:B------:R-:W0:Y:S01]  /*0260*/  LDCU.64 UR8, c[0x4][URZ] ;  /* 0x01000000ff0877ac */ /* 0x000e220008000a00 */
[----:B------:R-:W-:Y:S02]  /*0270*/  IMAD.MOV.U32 R9, RZ, RZ, RZ ;  /* 0x000000ffff097224 */ /* 0x000fe400078e00ff */
[----:B------:R-:W-:Y:S01]  /*0280*/  IMAD.MOV.U32 R15, RZ, RZ, RZ ;  /* 0x000000ffff0f7224 */ /* 0x000fe200078e00ff */
[----:B------:R-:W-:Y:S01]  /*0290*/  LOP3.LUT R8, R3, 0x80000000, RZ, 0xfc, !PT ;  /* 0x8000000003087812 */ /* 0x000fe200078efcff */
[----:B------:R-:W-:Y:S01]  /*02a0*/  UMOV UR5, URZ ;  /* 0x000000ff00057c82 */ /* 0x000fe20008000000 */
[----:B------:R-:W-:-:S05]  /*02b0*/  UMOV UR4, URZ ;  /* 0x000000ff00047c82 */ /* 0x000fca0008000000 */
.L_x_8:
[----:B0-----:R-:W-:Y:S01]  /*02c0*/  IMAD.U32 R6, RZ, RZ, UR8 ;  /* 0x00000008ff067e24 */ /* 0x001fe2000f8e00ff */
[----:B------:R-:W-:-:S05]  /*02d0*/  MOV R7, UR9 ;  /* 0x0000000900077c02 */ /* 0x000fca0008000f00 */
[----:B------:R-:W2:Y:S01]  /*02e0*/  LDG.E.CONSTANT R5, desc[UR6][R6.64] ;  /* 0x0000000606057981 */ /* 0x000ea2000c1e9900 */
[----:B------:R-:W-:Y:S01]  /*02f0*/  UIADD3 UR4, UPT, UPT, UR4, 0x1, URZ ;  /* 0x0000000104047890 */ /* 0x000fe2000fffe0ff */
[C---:B------:R-:W-:Y:S01]  /*0300*/  ISETP.EQ.AND P0, PT, R15.reuse, RZ, PT ;  /* 0x000000ff0f00720c */ /* 0x040fe20003f02270 */
[----:B------:R-:W-:Y:S01]  /*0310*/  UIADD3 UR8, UP1, UPT, UR8, 0x4, URZ ;  /* 0x0000000408087890 */ /* 0x000fe2000ff3e0ff */
[C---:B------:R-:W-:Y:S01]  /*0320*/  ISETP.EQ.AND P1, PT, R15.reuse, 0x4, PT ;  /* 0x000000040f00780c */ /* 0x040fe20003f22270 */
[----:B------:R-:W-:Y:S01]  /*0330*/  UISETP.NE.AND UP0, UPT, UR4, 0x6, UPT ;  /* 0x000000060400788c */ /* 0x000fe2000bf05270 */
[C---:B------:R-:W-:Y:S01]  /*0340*/  ISETP.EQ.AND P2, PT, R15.reuse, 0x8, PT ;  /* 0x000000080f00780c */ /* 0x040fe20003f42270 */
[----:B------:R-:W-:Y:S01]  /*0350*/  UIADD3.X UR9, UPT, UPT, URZ, UR9, URZ, UP1, !UPT ;  /* 0x00000009ff097290 */ /* 0x000fe20008ffe4ff */
[C---:B------:R-:W-:Y:S02]  /*0360*/  ISETP.EQ.AND P3, PT, R15.reuse, 0xc, PT ;  /* 0x0000000c0f00780c */ /* 0x040fe40003f62270 */
[----:B------:R-:W-:-:S02]  /*0370*/  ISETP.EQ.AND P4, PT, R15, 0x10, PT ;  /* 0x000000100f00780c */ /* 0x000fc40003f82270 */
[C---:B------:R-:W-:Y:S01]  /*0380*/  ISETP.EQ.AND P5, PT, R15.reuse, 0x14, PT ;  /* 0x000000140f00780c */ /* 0x040fe20003fa2270 */
[----:B------:R-:W-:Y:S02]  /*0390*/  VIADD R15, R15, 0x4 ;  /* 0x000000040f0f7836 */ /* 0x000fe40000000000 */
[----:B--2---:R-:W-:-:S03]  /*03a0*/  IMAD.WIDE.U32 R4, R5, R8, RZ ;  /* 0x0000000805047225 */ /* 0x004fc600078e00ff */
[----:B------:R-:W-:-:S04]  /*03b0*/  IADD3 R4, P6, PT, R4, R9, RZ ;  /* 0x0000000904047210 */ /* 0x000fc80007fde0ff */
[----:B------:R-:W-:Y:S01]  /*03c0*/  IADD3.X R9, PT, PT, R5, UR5, RZ, P6, !PT ;  /* 0x0000000505097c10 */ /* 0x000fe2000b7fe4ff */
[--C-:B------:R-:W-:Y:S02]  /*03d0*/  @P0 IMAD.MOV.U32 R3, RZ, RZ, R4.reuse ;  /* 0x000000ffff030224 */ /* 0x100fe400078e0004 */
[----:B------:R-:W-:Y:S01]  /*03e0*/  @P5 MOV R14, R4 ;  /* 0x00000004000e5202 */ /* 0x000fe20000000f00 */
[--C-:B------:R-:W-:Y:S02]  /*03f0*/  @P1 IMAD.MOV.U32 R10, RZ, RZ, R4.reuse ;  /* 0x000000ffff0a1224 */ /* 0x100fe400078e0004 */
[--C-:B------:R-:W-:Y:S02]  /*0400*/  @P2 IMAD.MOV.U32 R11, RZ, RZ, R4.reuse ;  /* 0x000000ffff0b2224 */ /* 0x100fe400078e0004 */
[--C-:B------:R-:W-:Y:S02]  /*0410*/  @P3 IMAD.MOV.U32 R12, RZ, RZ, R4.reuse ;  /* 0x000000ffff0c3224 */ /* 0x100fe400078e0004 */
[----:B------:R-:W-:Y:S01]  /*0420*/  @P4 IMAD.MOV.U32 R13, RZ, RZ, R4 ;  /* 0x000000ffff0d4224 */ /* 0x000fe200078e0004 */
[----:B------:R-:W-:Y:S06]  /*0430*/  BRA.U UP0, `(.L_x_8) ;  /* 0xfffffffd00a07547 */ /* 0x000fec000b83ffff */
[----:B------:R-:W-:Y:S01]  /*0440*/  SHF.R.U32.HI R4, RZ, 0x17, R0 ;  /* 0x00000017ff047819 */ /* 0x000fe20000011600 */
[----:B------:R-:W-:Y:S03]  /*0450*/  BSSY.RECONVERGENT B1, `(.L_x_9) ;  /* 0x0000029000017945 */ /* 0x000fe60003800200 */
[C---:B------:R-:W-:Y:S02]  /*0460*/  LOP3.LUT R5, R4.reuse, 0xe0, RZ, 0xc0, !PT ;  /* 0x000000e004057812 */ /* 0x040fe400078ec0ff */
[----:B------:R-:W-:-:S03]  /*0470*/  LOP3.LUT P6, RZ, R4, 0x1f, RZ, 0xc0, !PT ;  /* 0x0000001f04ff7812 */ /* 0x000fc600078cc0ff */
[----:B------:R-:W-:-:S05]  /*0480*/  VIADD R5, R5, 0xffffff80 ;  /* 0xffffff8005057836 */ /* 0x000fca0000000000 */
[----:B------:R-:W-:-:S05]  /*0490*/  SHF.R.U32.HI R5, RZ, 0x5, R5 ;  /* 0x00000005ff057819 */ /* 0x000fca0000011605 */
[----:B------:R-:W-:-:S05]  /*04a0*/  IMAD.U32 R8, R5, -0x4, RZ ;  /* 0xfffffffc05087824 */ /* 0x000fca00078e00ff */
[C---:B------:R-:W-:Y:S02]  /*04b0*/  ISETP.EQ.AND P3, PT, R8.reuse, -0x18, PT ;  /* 0xffffffe80800780c */ /* 0x040fe40003f62270 */
[C---:B------:R-:W-:Y:S02]  /*04c0*/  ISETP.EQ.AND P4, PT, R8.reuse, -0x14, PT ;  /* 0xffffffec0800780c */ /* 0x040fe40003f82270 */
[C---:B------:R-:W-:Y:S02]  /*04d0*/  ISETP.EQ.AND P2, PT, R8.reuse, -0x10, PT ;  /* 0xfffffff00800780c */ /* 0x040fe40003f42270 */
[C---:B------:R-:W-:Y:S02]  /*04e0*/  ISETP.EQ.AND P1, PT, R8.reuse, -0xc, PT ;  /* 0xfffffff40800780c */ /* 0x040fe40003f22270 */
[C---:B------:R-:W-:Y:S02]  /*04f0*/  ISETP.EQ.AND P0, PT, R8.reuse, -0x8, PT ;  /* 0xfffffff80800780c */ /* 0x040fe40003f02270 */
[----:B------:R-:W-:-:S03]  /*0500*/  ISETP.EQ.AND P5, PT, R8, RZ, PT ;  /* 0x000000ff0800720c */ /* 0x000fc60003fa2270 */
[--C-:B------:R-:W-:Y:S01]  /*0510*/  @P3 IMAD.MOV.U32 R5, RZ, RZ, R3.reuse ;  /* 0x000000ffff053224 */ /* 0x100fe200078e0003 */
[C---:B------:R-:W-:Y:S01]  /*0520*/  ISETP.EQ.AND P3, PT, R8.reuse, -0x4, PT ;  /* 0xfffffffc0800780c */ /* 0x040fe20003f62270 */
[----:B------:R-:W-:Y:S01]  /*0530*/  @P4 IMAD.MOV.U32 R6, RZ, RZ, R3 ;  /* 0x000000ffff064224 */ /* 0x000fe200078e0003 */
[----:B------:R-:W-:Y:S01]  /*0540*/  @P4 MOV R5, R10 ;  /* 0x0000000a00054202 */ /* 0x000fe20000000f00 */
[--C-:B------:R-:W-:Y:S01]  /*0550*/  @P2 IMAD.MOV.U32 R5, RZ, RZ, R11.reuse ;  /* 0x000000ffff052224 */ /* 0x100fe200078e000b */
[----:B------:R-:W-:Y:S01]  /*0560*/  ISETP.EQ.AND P4, PT, R8, 0x4, PT ;  /* 0x000000040800780c */ /* 0x000fe20003f82270 */
[----:B------:R-:W-:Y:S02]  /*0570*/  @P1 IMAD.MOV.U32 R5, RZ, RZ, R12 ;  /* 0x000000ffff051224 */ /* 0x000fe400078e000c */
[----:B------:R-:W-:Y:S01]  /*0580*/  @P0 MOV R5, R13 ;  /* 0x0000000d00050202 */ /* 0x000fe20000000f00 */
[----:B------:R-:W-:Y:S02]  /*0590*/  @P2 IMAD.MOV.U32 R6, RZ, RZ, R10 ;  /* 0x000000ffff062224 */ /* 0x000fe400078e000a */
[----:B------:R-:W-:-:S02]  /*05a0*/  @P1 IMAD.MOV.U32 R6, RZ, RZ, R11 ;  /* 0x000000ffff061224 */ /* 0x000fc400078e000b */
[----:B------:R-:W-:Y:S02]  /*05b0*/  @P0 IMAD.MOV.U32 R6, RZ, RZ, R12 ;  /* 0x000000ffff060224 */ /* 0x000fe400078e000c */
[--C-:B------:R-:W-:Y:S02]  /*05c0*/  @P3 IMAD.MOV.U32 R5, RZ, RZ, R14.reuse ;  /* 0x000000ffff053224 */ /* 0x100fe400078e000e */
[----:B------:R-:W-:Y:S02]  /*05d0*/  @P5 IMAD.MOV.U32 R5, RZ, RZ, R9 ;  /* 0x000000ffff055224 */ /* 0x000fe400078e0009 */
[----:B------:R-:W-:Y:S02]  /*05e0*/  @P3 IMAD.MOV.U32 R6, RZ, RZ, R13 ;  /* 0x000000ffff063224 */ /* 0x000fe400078e000d */
[----:B------:R-:W-:Y:S01]  /*05f0*/  @P5 IMAD.MOV.U32 R6, RZ, RZ, R14 ;  /* 0x000000ffff065224 */ /* 0x000fe200078e000e */
[----:B------:R-:W-:Y:S01]  /*0600*/  MOV R7, R5 ;  /* 0x0000000500077202 */ /* 0x000fe20000000f00 */
[----:B------:R-:W-:Y:S01]  /*0610*/  @P4 IMAD.MOV.U32 R6, RZ, RZ, R9 ;  /* 0x000000ffff064224 */ /* 0x000fe200078e0009 */
[----:B------:R-:W-:Y:S06]  /*0620*/  @!P6 BRA `(.L_x_10) ;  /* 0x00000000002ce947 */ /* 0x000fec0003800000 */
[----:B------:R-:W-:Y:S01]  /*0630*/  @P2 IMAD.MOV.U32 R5, RZ, RZ, R3 ;  /* 0x000000ffff052224 */ /* 0x000fe200078e0003 */
[----:B------:R-:W-:Y:S01]  /*0640*/  LOP3.LUT R4, R4, 0x1f, RZ, 0xc0, !PT ;  /* 0x0000001f04047812 */ /* 0x000fe200078ec0ff */
[----:B------:R-:W-:Y:S02]  /*0650*/  @P1 IMAD.MOV.U32 R5, RZ, RZ, R10 ;  /* 0x000000ffff051224 */ /* 0x000fe400078e000a */
[----:B------:R-:W-:Y:S01]  /*0660*/  @P0 IMAD.MOV.U32 R5, RZ, RZ, R11 ;  /* 0x000000ffff050224 */ /* 0x000fe200078e000b */
[----:B------:R-:W-:Y:S01]  /*0670*/  ISETP.EQ.AND P0, PT, R8, 0x8, PT ;  /* 0x000000080800780c */ /* 0x000fe20003f02270 */
[----:B------:R-:W-:Y:S01]  /*0680*/  @P3 IMAD.MOV.U32 R5, RZ, RZ, R12 ;  /* 0x000000ffff053224 */ /* 0x000fe200078e000c */
[----:B------:R-:W-:Y:S01]  /*0690*/  SHF.L.W.U32.HI R7, R6, R4, R7 ;  /* 0x0000000406077219 */ /* 0x000fe20000010e07 */
[----:B------:R-:W-:Y:S01]  /*06a0*/  @P5 IMAD.MOV.U32 R5, RZ, RZ, R13 ;  /* 0x000000ffff055224 */ /* 0x000fe200078e000d */
[----:B------:R-:W-:-:S09]  /*06b0*/  @P4 MOV R5, R14 ;  /* 0x0000000e00054202 */ /* 0x000fd20000000f00 */
[----:B------:R-:W-:-:S05]  /*06c0*/  @P0 IMAD.MOV.U32 R5, RZ, RZ, R9 ;  /* 0x000000ffff050224 */ /* 0x000fca00078e0009 */
[----:B------:R-:W-:-:S07]  /*06d0*/  SHF.L.W.U32.HI R6, R5, R4, R6 ;  /* 0x0000000405067219 */ /* 0x000fce0000010e06 */
.L_x_10:
[----:B------:R-:W-:Y:S05]  /*06e0*/  BSYNC.RECONVERGENT B1 ;  /* 0x0000000000017941 */ /* 0x000fea0003800200 */
.L_x_9:
[C---:B------:R-:W-:Y:S01]  /*06f0*/  SHF.L.W.U32.HI R15, R6.reuse, 0x2, R7 ;  /* 0x00000002060f7819 */ /* 0x040fe20000010e07 */
[----:B------:R-:W-:Y:S01]  /*0700*/  IMAD.SHL.U32 R6, R6, 0x4, RZ ;  /* 0x0000000406067824 */ /* 0x000fe200078e00ff */
[----:B------:R-:W-:Y:S01]  /*0710*/  UMOV UR4, 0x54442d19 ;  /* 0x54442d1900047882 */ /* 0x000fe20000000000 */
[----:B------:R-:W-:Y:S01]  /*0720*/  UMOV UR5, 0x3bf921fb ;  /* 0x3bf921fb00057882 */ /* 0x000fe20000000000 */
[----:B------:R-:W-:Y:S02]  /*0730*/  SHF.R.S32.HI R4, RZ, 0x1f, R15 ;  /* 0x0000001fff047819 */ /* 0x000fe4000001140f */
[----:B------:R-:W-:Y:S02]  /*0740*/  ISETP.GE.AND P0, PT, R0, RZ, PT ;  /* 0x000000ff0000720c */ /* 0x000fe40003f06270 */
[C---:B------:R-:W-:Y:S02]  /*0750*/  LOP3.LUT R8, R4.reuse, R6, RZ, 0x3c, !PT ;  /* 0x0000000604087212 */ /* 0x040fe400078e3cff */
[----:B------:R-:W-:-:S02]  /*0760*/  LOP3.LUT R9, R4, R15, RZ, 0x3c, !PT ;  /* 0x0000000f04097212 */ /* 0x000fc400078e3cff */
[----:B------:R-:W-:Y:S02]  /*0770*/  SHF.R.U32.HI R6, RZ, 0x1e, R7 ;  /* 0x0000001eff067819 */ /* 0x000fe40000011607 */
[----:B------:R-:W0:Y:S01]  /*0780*/  I2F.F64.S64 R4, R8 ;  /* 0x0000000800047312 */ /* 0x000e220000301c00 */
[C---:B------:R-:W-:Y:S02]  /*0790*/  LOP3.LUT R0, R15.reuse, R0, RZ, 0x3c, !PT ;  /* 0x000000000f007212 */ /* 0x040fe400078e3cff */
[----:B------:R-:W-:Y:S02]  /*07a0*/  LEA.HI R6, R15, R6, RZ, 0x1 ;  /* 0x000000060f067211 */ /* 0x000fe400078f08ff */
[----:B------:R-:W-:-:S03]  /*07b0*/  ISETP.GE.AND P1, PT, R0, RZ, PT ;  /* 0x000000ff0000720c */ /* 0x000fc60003f26270 */
[----:B------:R-:W-:-:S04]  /*07c0*/  IMAD.MOV R0, RZ, RZ, -R6 ;  /* 0x000000ffff007224 */ /* 0x000fc800078e0a06 */
[----:B------:R-:W-:Y:S01]  /*07d0*/  @!P0 IMAD.MOV.U32 R6, RZ, RZ, R0 ;  /* 0x000000ffff068224 */ /* 0x000fe200078e0000 */
[----:B0-----:R-:W-:-:S10]  /*07e0*/  DMUL R4, R4, UR4 ;  /* 0x0000000404047c28 */ /* 0x001fd40008000000 */
[----:B------:R-:W0:Y:S02]  /*07f0*/  F2F.F32.F64 R4, R4 ;  /* 0x0000000400047310 */ /* 0x000e240000301000 */
[----:B0-----:R-:W-:-:S07]  /*0800*/  FSEL R15, -R4, R4, !P1 ;  /* 0x00000004040f7208 */ /* 0x001fce0004800100 */
.L_x_7:
[----:B------:R-:W-:Y:S05]  /*0810*/  BSYNC.RECONVERGENT B0 ;  /* 0x0000000000007941 */ /* 0x000fea0003800200 */
.L_x_6:
[----:B------:R-:W0:Y:S02]  /*0820*/  LDC.64 R8, c[0x0][0x388] ;  /* 0x0000e200ff087b82 */ /* 0x000e240000000a00 */
[----:B0-----:R-:W-:-:S05]  /*0830*/  IMAD.WIDE R8, R2, 0x4, R8 ;  /* 0x0000000402087825 */ /* 0x001fca00078e0208 */
[----:B------:R0:W2:Y:S01]  /*0840*/  LDG.E R4, desc[UR6][R8.64] ;  /* 0x0000000608047981 */ /* 0x0000a2000c1e1900 */
[----:B------:R-:W-:Y:S02]  /*0850*/  IMAD.MOV.U32 R5, RZ, RZ, 0x37cbac00 ;  /* 0x37cbac00ff057424 */ /* 0x000fe400078e00ff */
[----:B------:R-:W-:Y:S01]  /*0860*/  FMUL R16, R15, R15 ;  /* 0x0000000f0f107220 */ /* 0x000fe20000400000 */
[----:B------:R-:W-:Y:S01]  /*0870*/  LOP3.LUT R0, R6, 0x1, RZ, 0xc0, !PT ;  /* 0x0000000106007812 */ /* 0x000fe200078ec0ff */
[----:B------:R-:W-:Y:S01]  /*0880*/  BSSY.RECONVERGENT B0, `(.L_x_11) ;  /* 0x0000076000007945 */ /* 0x000fe20003800200 */
[----:B------:R-:W-:Y:S01]  /*0890*/  MOV R19, 0x3d2aaabb ;  /* 0x3d2aaabb00137802 */ /* 0x000fe20000000f00 */
[----:B------:R-:W-:Y:S01]  /*08a0*/  FFMA R17, R16, R5, -0.0013887860113754868507 ;  /* 0xbab607ed10117423 */ /* 0x000fe20000000005 */
[----:B------:R-:W-:Y:S02]  /*08b0*/  ISETP.NE.U32.AND P0, PT, R0, 0x1, PT ;  /* 0x000000010000780c */ /* 0x000fe40003f05070 */
[----:B------:R-:W-:Y:S01]  /*08c0*/  LOP3.LUT P1, RZ, R6, 0x2, RZ, 0xc0, !PT ;  /* 0x0000000206ff7812 */ /* 0x000fe2000782c0ff */
[----:B0-----:R-:W-:Y:S01]  /*08d0*/  IMAD.MOV.U32 R9, RZ, RZ, 0x3effffff ;  /* 0x3effffffff097424 */ /* 0x001fe200078e00ff */
[----:B------:R-:W-:-:S02]  /*08e0*/  FSEL R17, R17, -0.00019574658654164522886, !P0 ;  /* 0xb94d415311117808 */ /* 0x000fc40004000000 */
[----:B------:R-:W-:Y:S02]  /*08f0*/  FSEL R19, R19, 0.0083327032625675201416, !P0 ;  /* 0x3c0885e413137808 */ /* 0x000fe40004000000 */
[----:B------:R-:W-:Y:S02]  /*0900*/  FSEL R9, -R9, -0.16666662693023681641, !P0 ;  /* 0xbe2aaaa809097808 */ /* 0x000fe40004000100 */
[----:B------:R-:W-:Y:S01]  /*0910*/  FSEL R0, R15, 1, P0 ;  /* 0x3f8000000f007808 */ /* 0x000fe20000000000 */
[----:B------:R-:W-:-:S04]  /*0920*/  FFMA R17, R16, R17, R19 ;  /* 0x0000001110117223 */ /* 0x000fc80000000013 */
[C---:B------:R-:W-:Y:S01]  /*0930*/  FFMA R17, R16.reuse, R17, R9 ;  /* 0x0000001110117223 */ /* 0x040fe20000000009 */
[----:B------:R-:W-:-:S04]  /*0940*/  FFMA R9, R16, R0, RZ ;  /* 0x0000000010097223 */ /* 0x000fc800000000ff */
[----:B------:R-:W-:-:S04]  /*0950*/  FFMA R6, R9, R17, R0 ;  /* 0x0000001109067223 */ /* 0x000fc80000000000 */
[----:B------:R-:W-:Y:S01]  /*0960*/  @P1 FADD R6, RZ, -R6 ;  /* 0x80000006ff061221 */ /* 0x000fe20000000000 */
        /* <DEDUP_REMOVED lines=12> */
[----:B------:R-:W-:Y:S02]  /*0a30*/  IMAD.SHL.U32 R7, R4, 0x100, RZ ;  /* 0x0000010004077824 */ /* 0x000fe400078e00ff */
[----:B------:R-:W-:Y:S02]  /*0a40*/  HFMA2 R15, -RZ, RZ, 0, 0 ;  /* 0x00000000ff0f7431 */ /* 0x000fe400000001ff */
[----:B------:R-:W-:Y:S01]  /*0a50*/  IMAD.MOV.U32 R0, RZ, RZ, RZ ;  /* 0x000000ffff007224 */ /* 0x000fe200078e00ff */
[----:B------:R-:W0:Y:S01]  /*0a60*/  LDCU.64 UR8, c[0x4][URZ] ;  /* 0x01000000ff0877ac */ /* 0x000e220008000a00 */
[----:B------:R-:W-:Y:S01]  /*0a70*/  LOP3.LUT R7, R7, 0x80000000, RZ, 0xfc, !PT ;  /* 0x8000000007077812 */ /* 0x000fe200078efcff */
[----:B------:R-:W-:Y:S01]  /*0a80*/  UMOV UR5, URZ ;  /* 0x000000ff00057c82 */ /* 0x000fe20008000000 */
[----:B------:R-:W-:-:S05]  /*0a90*/  UMOV UR4, URZ ;  /* 0x000000ff00047c82 */ /* 0x000fca0008000000 */
.L_x_13:
[----:B0-----:R-:W-:Y:S02]  /*0aa0*/  IMAD.U32 R16, RZ, RZ, UR8 ;  /* 0x00000008ff107e24 */ /* 0x001fe4000f8e00ff */
[----:B------:R-:W-:-:S05]  /*0ab0*/  IMAD.U32 R17, RZ, RZ, UR9 ;  /* 0x00000009ff117e24 */ /* 0x000fca000f8e00ff */
        /* <DEDUP_REMOVED lines=15> */
[--C-:B------:R-:W-:Y:S01]  /*0bb0*/  @P0 IMAD.MOV.U32 R3, RZ, RZ, R8.reuse ;  /* 0x000000ffff030224 */ /* 0x100fe200078e0008 */
        /* <DEDUP_REMOVED lines=9> */
[----:B------:R-:W-:Y:S02]  /*0c50*/  LOP3.LUT P6, RZ, R7, 0x1f, RZ, 0xc0, !PT ;  /* 0x0000001f07ff7812 */ /* 0x000fe400078cc0ff */
[----:B------:R-:W-:-:S04]  /*0c60*/  IADD3 R8, PT, PT, R8, -0x80, RZ ;  /* 0xffffff8008087810 */ /* 0x000fc80007ffe0ff */
        /* <DEDUP_REMOVED lines=10> */
[----:B------:R-:W-:Y:S02]  /*0d10*/  @P4 IMAD.MOV.U32 R9, RZ, RZ, R3 ;  /* 0x000000ffff094224 */ /* 0x000fe400078e0003 */
[----:B------:R-:W-:Y:S01]  /*0d20*/  @P4 IMAD.MOV.U32 R8, RZ, RZ, R10 ;  /* 0x000000ffff084224 */ /* 0x000fe200078e000a */
[----:B------:R-:W-:Y:S01]  /*0d30*/  ISETP.EQ.AND P4, PT, R15, 0x4, PT ;  /* 0x000000040f00780c */ /* 0x000fe20003f82270 */
[--C-:B------:R-:W-:Y:S01]  /*0d40*/  @P2 IMAD.MOV.U32 R8, RZ, RZ, R11.reuse ;  /* 0x000000ffff082224 */ /* 0x100fe200078e000b */
[----:B------:R-:W-:Y:S01]  /*0d50*/  @P2 MOV R9, R10 ;  /* 0x0000000a00092202 */ /* 0x000fe20000000f00 */
[----:B------:R-:W-:Y:S01]  /*0d60*/  @P1 IMAD.MOV.U32 R8, RZ, RZ, R12 ;  /* 0x000000ffff081224 */ /* 0x000fe200078e000c */
[----:B------:R-:W-:Y:S01]  /*0d70*/  @P0 MOV R8, R13 ;  /* 0x0000000d00080202 */ /* 0x000fe20000000f00 */
[----:B------:R-:W-:-:S02]  /*0d80*/  @P1 IMAD.MOV.U32 R9, RZ, RZ, R11 ;  /* 0x000000ffff091224 */ /* 0x000fc400078e000b */
[----:B------:R-:W-:Y:S02]  /*0d90*/  @P0 IMAD.MOV.U32 R9, RZ, RZ, R12 ;  /* 0x000000ffff090224 */ /* 0x000fe400078e000c */
[----:B------:R-:W-:Y:S02]  /*0da0*/  @P3 IMAD.MOV.U32 R8, RZ, RZ, R14 ;  /* 0x000000ffff083224 */ /* 0x000fe400078e000e */
[----:B------:R-:W-:Y:S02]  /*0db0*/  @P5 IMAD.MOV.U32 R8, RZ, RZ, R0 ;  /* 0x000000ffff085224 */ /* 0x000fe400078e0000 */
[----:B------:R-:W-:Y:S02]  /*0dc0*/  @P3 IMAD.MOV.U32 R9, RZ, RZ, R13 ;  /* 0x000000ffff093224 */ /* 0x000fe400078e000d */
[----:B------:R-:W-:Y:S01]  /*0dd0*/  @P5 IMAD.MOV.U32 R9, RZ, RZ, R14 ;  /* 0x000000ffff095224 */ /* 0x000fe200078e000e */
[----:B------:R-:W-:Y:S01]  /*0de0*/  @P4 MOV R9, R0 ;  /* 0x0000000000094202 */ /* 0x000fe20000000f00 */
[----:B------:R-:W-:Y:S01]  /*0df0*/  IMAD.MOV.U32 R16, RZ, RZ, R8 ;  /* 0x000000ffff107224 */ /* 0x000fe200078e0008 */
[----:B------:R-:W-:Y:S06]  /*0e00*/  @!P6 BRA `(.L_x_15) ;  /* 0x000000000028e947 */ /* 0x000fec0003800000 */
[----:B------:R-:W-:Y:S01]  /*0e10*/  @P1 IMAD.MOV.U32 R3, RZ, RZ, R10 ;  /* 0x000000ffff031224 */ /* 0x000fe200078e000a */
[----:B------:R-:W-:Y:S01]  /*0e20*/  LOP3.LUT R7, R7, 0x1f, RZ, 0xc0, !PT ;  /* 0x0000001f07077812 */ /* 0x000fe200078ec0ff */
[----:B------:R-:W-:Y:S01]  /*0e30*/  @P0 IMAD.MOV.U32 R3, RZ, RZ, R11 ;  /* 0x000000ffff030224 */ /* 0x000fe200078e000b */
[----:B------:R-:W-:Y:S01]  /*0e40*/  ISETP.EQ.AND P0, PT, R15, 0x8, PT ;  /* 0x000000080f00780c */ /* 0x000fe20003f02270 */
[----:B------:R-:W-:Y:S01]  /*0e50*/  @P3 IMAD.MOV.U32 R3, RZ, RZ, R12 ;  /* 0x000000ffff033224 */ /* 0x000fe200078e000c */
[----:B------:R-:W-:Y:S01]  /*0e60*/  @P5 MOV R3, R13 ;  /* 0x0000000d00035202 */ /* 0x000fe20000000f00 */
[----:B------:R-:W-:Y:S01]  /*0e70*/  @P4 IMAD.MOV.U32 R3, RZ, RZ, R14 ;  /* 0x000000ffff034224 */ /* 0x000fe200078e000e */
[----:B------:R-:W-:-:S09]  /*0e80*/  SHF.L.W.U32.HI R16, R9, R7, R16 ;  /* 0x0000000709107219 */ /* 0x000fd20000010e10 */
[----:B------:R-:W-:-:S05]  /*0e90*/  @P0 IMAD.MOV.U32 R3, RZ, RZ, R0 ;  /* 0x000000ffff030224 */ /* 0x000fca00078e0000 */
[----:B------:R-:W-:-:S07]  /*0ea0*/  SHF.L.W.U32.HI R9, R3, R7, R9 ;  /* 0x0000000703097219 */ /* 0x000fce0000010e09 */
.L_x_15:
[----:B------:R-:W-:Y:S05]  /*0eb0*/  BSYNC.RECONVERGENT B1 ;  /* 0x0000000000017941 */ /* 0x000fea0003800200 */
.L_x_14:
[C---:B------:R-:W-:Y:S01]  /*0ec0*/  SHF.L.W.U32.HI R0, R9.reuse, 0x2, R16 ;  /* 0x0000000209007819 */ /* 0x040fe20000010e10 */
[----:B------:R-:W-:Y:S01]  /*0ed0*/  IMAD.SHL.U32 R9, R9, 0x4, RZ ;  /* 0x0000000409097824 */ /* 0x000fe200078e00ff */
[----:B------:R-:W-:Y:S01]  /*0ee0*/  UMOV UR4, 0x54442d19 ;  /* 0x54442d1900047882 */ /* 0x000fe20000000000 */
[----:B------:R-:W-:Y:S01]  /*0ef0*/  UMOV UR5, 0x3bf921fb ;  /* 0x3bf921fb00057882 */ /* 0x000fe20000000000 */
[----:B------:R-:W-:Y:S02]  /*0f00*/  SHF.R.S32.HI R3, RZ, 0x1f, R0 ;  /* 0x0000001fff037819 */ /* 0x000fe40000011400 */
[----:B------:R-:W-:Y:S02]  /*0f10*/  SHF.R.U32.HI R7, RZ, 0x1e, R16 ;  /* 0x0000001eff077819 */ /* 0x000fe40000011610 */
[C---:B------:R-:W-:Y:S02]  /*0f20*/  LOP3.LUT R10, R3.reuse, R9, RZ, 0x3c, !PT ;  /* 0x00000009030a7212 */ /* 0x040fe400078e3cff */
[----:B------:R-:W-:-:S02]  /*0f30*/  LOP3.LUT R11, R3, R0, RZ, 0x3c, !PT ;  /* 0x00000000030b7212 */ /* 0x000fc400078e3cff */
[----:B------:R-:W-:Y:S02]  /*0f40*/  ISETP.GE.AND P0, PT, R4, RZ, PT ;  /* 0x000000ff0400720c */ /* 0x000fe40003f06270 */
[----:B------:R-:W0:Y:S01]  /*0f50*/  I2F.F64.S64 R8, R10 ;  /* 0x0000000a00087312 */ /* 0x000e220000301c00 */
[C---:B------:R-:W-:Y:S02]  /*0f60*/  LEA.HI R7, R0.reuse, R7, RZ, 0x1 ;  /* 0x0000000700077211 */ /* 0x040fe400078f08ff */
[----:B------:R-:W-:-:S03]  /*0f70*/  LOP3.LUT R4, R0, R4, RZ, 0x3c, !PT ;  /* 0x0000000400047212 */ /* 0x000fc600078e3cff */
[----:B------:R-:W-:Y:S01]  /*0f80*/  IMAD.MOV R0, RZ, RZ, -R7 ;  /* 0x000000ffff007224 */ /* 0x000fe200078e0a07 */
[----:B------:R-:W-:-:S04]  /*0f90*/  ISETP.GE.AND P1, PT, R4, RZ, PT ;  /* 0x000000ff0400720c */ /* 0x000fc80003f26270 */
[----:B------:R-:W-:Y:S01]  /*0fa0*/  @!P0 MOV R7, R0 ;  /* 0x0000000000078202 */ /* 0x000fe20000000f00 */
[----:B0-----:R-:W-:-:S10]  /*0fb0*/  DMUL R8, R8, UR4 ;  /* 0x0000000408087c28 */ /* 0x001fd40008000000 */
[----:B------:R-:W0:Y:S02]  /*0fc0*/  F2F.F32.F64 R8, R8 ;  /* 0x0000000800087310 */ /* 0x000e240000301000 */
[----:B0-----:R-:W-:-:S07]  /*0fd0*/  FSEL R0, -R8, R8, !P1 ;  /* 0x0000000808007208 */ /* 0x001fce0004800100 */
.L_x_12:
[----:B------:R-:W-:Y:S05]  /*0fe0*/  BSYNC.RECONVERGENT B0 ;  /* 0x0000000000007941 */ /* 0x000fea0003800200 */
.L_x_11:
[----:B------:R-:W-:Y:S01]  /*0ff0*/  FMUL R3, R0, R0 ;  /* 0x0000000000037220 */ /* 0x000fe20000400000 */
[----:B------:R-:W-:Y:S01]  /*1000*/  LOP3.LUT R4, R7, 0x1, RZ, 0xc0, !PT ;  /* 0x0000000107047812 */ /* 0x000fe200078ec0ff */
[----:B------:R-:W-:Y:S02]  /*1010*/  IMAD.MOV.U32 R10, RZ, RZ, 0x3c0885e4 ;  /* 0x3c0885e4ff0a7424 */ /* 0x000fe400078e00ff */
[----:B------:R-:W-:Y:S01]  /*1020*/  FFMA R8, R3, R5, -0.0013887860113754868507 ;  /* 0xbab607ed03087423 */ /* 0x000fe20000000005 */
[----:B------:R-:W-:Y:S01]  /*1030*/  ISETP.NE.U32.AND P0, PT, R4, 0x1, PT ;  /* 0x000000010400780c */ /* 0x000fe20003f05070 */
[----:B------:R-:W-:Y:S01]  /*1040*/  VIADD R7, R7, 0x1 ;  /* 0x0000000107077836 */ /* 0x000fe20000000000 */
[----:B------:R-:W0:Y:S01]  /*1050*/  LDC.64 R4, c[0x0][0x390] ;  /* 0x0000e400ff047b82 */ /* 0x000e220000000a00 */
[----:B------:R-:W-:Y:S01]  /*1060*/  IMAD.MOV.U32 R9, RZ, RZ, 0x3e2aaaa8 ;  /* 0x3e2aaaa8ff097424 */ /* 0x000fe200078e00ff */
[----:B------:R-:W-:Y:S02]  /*1070*/  FSEL R8, R8, -0.00019574658654164522886, P0 ;  /* 0xb94d415308087808 */ /* 0x000fe40000000000 */
[----:B------:R-:W-:-:S02]  /*1080*/  FSEL R10, R10, 0.041666727513074874878, !P0 ;  /* 0x3d2aaabb0a0a7808 */ /* 0x000fc40004000000 */
[----:B------:R-:W-:Y:S02]  /*1090*/  LOP3.LUT P1, RZ, R7, 0x2, RZ, 0xc0, !PT ;  /* 0x0000000207ff7812 */ /* 0x000fe4000782c0ff */
[----:B------:R-:W-:Y:S01]  /*10a0*/  FSEL R7, -R9, -0.4999999701976776123, !P0 ;  /* 0xbeffffff09077808 */ /* 0x000fe20004000100 */
[----:B------:R-:W-:Y:S01]  /*10b0*/  FFMA R8, R3, R8, R10 ;  /* 0x0000000803087223 */ /* 0x000fe2000000000a */
[----:B------:R-:W-:-:S03]  /*10c0*/  FSEL R0, R0, 1, !P0 ;  /* 0x3f80000000007808 */ /* 0x000fc60004000000 */
[C---:B------:R-:W-:Y:S02]  /*10d0*/  FFMA R7, R3.reuse, R8, R7 ;  /* 0x0000000803077223 */ /* 0x040fe40000000007 */
[----:B------:R-:W-:-:S04]  /*10e0*/  FFMA R3, R3, R0, RZ ;  /* 0x0000000003037223 */ /* 0x000fc800000000ff */
[----:B------:R-:W-:-:S04]  /*10f0*/  FFMA R3, R3, R7, R0 ;  /* 0x0000000703037223 */ /* 0x000fc80000000000 */
[----:B------:R-:W-:Y:S01]  /*1100*/  @P1 FADD R3, RZ, -R3 ;  /* 0x80000003ff031221 */ /* 0x000fe20000000000 */
[----:B0-----:R-:W-:-:S04]  /*1110*/  IMAD.WIDE R4, R2, 0x4, R4 ;  /* 0x0000000402047825 */ /* 0x001fc800078e0204 */
[----:B------:R-:W-:-:S05]  /*1120*/  FADD R3, R6, R3 ;  /* 0x0000000306037221 */ /* 0x000fca0000000000 */
[----:B------:R-:W-:Y:S01]  /*1130*/  STG.E desc[UR6][R4.64], R3 ;  /* 0x0000000304007986 */ /* 0x000fe2000c101906 */
[----:B------:R-:W-:Y:S05]  /*1140*/  EXIT ;  /* 0x000000000000794d */ /* 0x000fea0003800000 */
.L_x_16:
        /* <DEDUP_REMOVED lines=11> */
.L_x_20:


//--------------------- .nv.global.init           --------------------------
	.section	.nv.global.init,"aw",@progbits
	.align	4
.nv.global.init:
	.type		__cudart_i2opi_f,@object
	.size		__cudart_i2opi_f,(.L_0 - __cudart_i2opi_f)
__cudart_i2opi_f:
        /*0000*/ 	.byte	0x41, 0x90, 0x43, 0x3c, 0x99, 0x95, 0x62, 0xdb, 0xc0, 0xdd, 0x34, 0xf5, 0xd1, 0x57, 0x27, 0xfc
        /*0010*/ 	.byte	0x29, 0x15, 0x44, 0x4e, 0x6e, 0x83, 0xf9, 0xa2
.L_0:


//--------------------- .nv.shared.reserved.0     --------------------------
	.section	.nv.shared.reserved.0,"aw",@nobits
	.weak		__nv_reservedSMEM_offset_0_alias
	.size		__nv_reservedSMEM_offset_0_alias, 0, 64
	.other		__nv_reservedSMEM_offset_0_alias,@"STO_CUDA_RESERVED_SHARED STV_DEFAULT"
__nv_reservedSMEM_offset_0_alias:
	.zero		0
	.zero		64


//--------------------- .nv.constant0._Z15process_kernel3PfS_i --------------------------
	.section	.nv.constant0._Z15process_kernel3PfS_i,"a",@progbits
	.sectionflags	@""
	.align	4
.nv.constant0._Z15process_kernel3PfS_i:
	.zero		916


//--------------------- .nv.constant0._Z15process_kernel2PfS_i --------------------------
	.section	.nv.constant0._Z15process_kernel2PfS_i,"a",@progbits
	.sectionflags	@""
	.align	4
.nv.constant0._Z15process_kernel2PfS_i:
	.zero		916


//--------------------- .nv.constant0._Z15process_kernel1PfS_S_i --------------------------
	.section	.nv.constant0._Z15process_kernel1PfS_S_i,"a",@progbits
	.sectionflags	@""
	.align	4
.nv.constant0._Z15process_kernel1PfS_S_i:
	.zero		924


//--------------------- SYMBOLS --------------------------

	.type		.nv.reservedSmem.offset0,@object
	.size		.nv.reservedSmem.offset0,0x4
